	.target	sm_90a

	.elftype	@"ET_EXEC"


//--------------------- .note.nv.tkinfo           --------------------------
	.section	.note.nv.tkinfo,"",@"SHT_NOTE"
	.sectionflags	@"SHF_NOTE_NV_TKINFO"
	.tkinfo
        /*0018*/ 	.word	0x00000002
        /*0030*/ 	.string	""
        /*0030*/ 	.string	"ptxas"
        /*0030*/ 	.string	"Cuda compilation tools, release 13.0, V13.0.88"
        /*0030*/ 	.string	"Build cuda_13.0.r13.0/compiler.36424714_0"
        /*0030*/ 	.string	"-arch sm_90a -m 64 "



//--------------------- .note.nv.cuinfo           --------------------------
	.section	.note.nv.cuinfo,"",@"SHT_NOTE"
	.sectionflags	@"SHF_NOTE_NV_CUINFO"
        /*0018*/ 	.short	0x0002
        /*001a*/ 	.short	0x005a
        /*001c*/ 	.short	0x0082
	.zero		2


//--------------------- .nv.info                  --------------------------
	.section	.nv.info,"",@"SHT_CUDA_INFO"
	.align	4


	//----- nvinfo : EIATTR_REGCOUNT
	.align		4
        /*0000*/ 	.byte	0x04, 0x2f
        /*0002*/ 	.short	(.L_12 - .L_11)
	.align		4
.L_11:
        /*0004*/ 	.word	index@(_ZN7cutlass13device_kernelINS_4gemm6kernel13GemmUniversalIN4cute5tupleIJiiiiEEENS1_10collective13CollectiveMmaINS1_37MainloopSm90TmaGmmaWarpSpecializedFP8ILi18ENS5_IJNS4_1CILi4EEENSA_ILi1EEESC_EEENS1_32KernelTmaWarpSpecializedPingpongEEENS5_IJNSA_ILi64EEENSA_ILi128EEESG_EEENS_12float_e5m2_tENS5_IJlSC_lEEESJ_SK_NS4_8TiledMMAINS4_8MMA_AtomIJNS4_4SM904GMMA31MMA_64x128x32_F32E5M2E5M2_SS_TNILNSO_7ScaleInE1ELSQ_1EEEEEENS4_6LayoutINS5_IJSC_SC_SC_EEENS5_IJNSA_ILi0EEESV_SV_EEEEENS5_IJNS4_10UnderscoreESY_SY_EEEEENS4_13SM90_TMA_LOADENS4_14ComposedLayoutINS4_7SwizzleILi2ELi4ELi3EEENS4_18smem_ptr_flag_bitsILi8EEENST_INS5_IJNSA_ILi8EEESG_EEENS5_IJSG_SC_EEEEEEEvNS4_8identityENS4_23SM90_TMA_LOAD_MULTICASTES1B_vS1C_EENS_8epilogue10collective6detail29Sm90TmaWarpSpecializedAdapterINS1G_15DefaultEpilogueISJ_SK_SK_NS1F_6thread17LinearCombinationISJ_Li1EffLNS1K_9ScaleType4KindE0ELNS_15FloatRoundStyleE2ESJ_EENS1_15EpilogueDefaultEEEEEvvEEEEvNT_6ParamsE)
        /*0008*/ 	.word	0x000000a8


	//----- nvinfo : EIATTR_FRAME_SIZE
	.align		4
.L_12:
        /*000c*/ 	.byte	0x04, 0x11
        /*000e*/ 	.short	(.L_14 - .L_13)
	.align		4
.L_13:
        /*0010*/ 	.word	index@(_ZN7cutlass13device_kernelINS_4gemm6kernel13GemmUniversalIN4cute5tupleIJiiiiEEENS1_10collective13CollectiveMmaINS1_37MainloopSm90TmaGmmaWarpSpecializedFP8ILi18ENS5_IJNS4_1CILi4EEENSA_ILi1EEESC_EEENS1_32KernelTmaWarpSpecializedPingpongEEENS5_IJNSA_ILi64EEENSA_ILi128EEESG_EEENS_12float_e5m2_tENS5_IJlSC_lEEESJ_SK_NS4_8TiledMMAINS4_8MMA_AtomIJNS4_4SM904GMMA31MMA_64x128x32_F32E5M2E5M2_SS_TNILNSO_7ScaleInE1ELSQ_1EEEEEENS4_6LayoutINS5_IJSC_SC_SC_EEENS5_IJNSA_ILi0EEESV_SV_EEEEENS5_IJNS4_10UnderscoreESY_SY_EEEEENS4_13SM90_TMA_LOADENS4_14ComposedLayoutINS4_7SwizzleILi2ELi4ELi3EEENS4_18smem_ptr_flag_bitsILi8EEENST_INS5_IJNSA_ILi8EEESG_EEENS5_IJSG_SC_EEEEEEEvNS4_8identityENS4_23SM90_TMA_LOAD_MULTICASTES1B_vS1C_EENS_8epilogue10collective6detail29Sm90TmaWarpSpecializedAdapterINS1G_15DefaultEpilogueISJ_SK_SK_NS1F_6thread17LinearCombinationISJ_Li1EffLNS1K_9ScaleType4KindE0ELNS_15FloatRoundStyleE2ESJ_EENS1_15EpilogueDefaultEEEEEvvEEEEvNT_6ParamsE)
        /*0014*/ 	.word	0x00000000


	//----- nvinfo : EIATTR_MIN_STACK_SIZE
	.align		4
.L_14:
        /*0018*/ 	.byte	0x04, 0x12
        /*001a*/ 	.short	(.L_16 - .L_15)
	.align		4
.L_15:
        /*001c*/ 	.word	index@(_ZN7cutlass13device_kernelINS_4gemm6kernel13GemmUniversalIN4cute5tupleIJiiiiEEENS1_10collective13CollectiveMmaINS1_37MainloopSm90TmaGmmaWarpSpecializedFP8ILi18ENS5_IJNS4_1CILi4EEENSA_ILi1EEESC_EEENS1_32KernelTmaWarpSpecializedPingpongEEENS5_IJNSA_ILi64EEENSA_ILi128EEESG_EEENS_12float_e5m2_tENS5_IJlSC_lEEESJ_SK_NS4_8TiledMMAINS4_8MMA_AtomIJNS4_4SM904GMMA31MMA_64x128x32_F32E5M2E5M2_SS_TNILNSO_7ScaleInE1ELSQ_1EEEEEENS4_6LayoutINS5_IJSC_SC_SC_EEENS5_IJNSA_ILi0EEESV_SV_EEEEENS5_IJNS4_10UnderscoreESY_SY_EEEEENS4_13SM90_TMA_LOADENS4_14ComposedLayoutINS4_7SwizzleILi2ELi4ELi3EEENS4_18smem_ptr_flag_bitsILi8EEENST_INS5_IJNSA_ILi8EEESG_EEENS5_IJSG_SC_EEEEEEEvNS4_8identityENS4_23SM90_TMA_LOAD_MULTICASTES1B_vS1C_EENS_8epilogue10collective6detail29Sm90TmaWarpSpecializedAdapterINS1G_15DefaultEpilogueISJ_SK_SK_NS1F_6thread17LinearCombinationISJ_Li1EffLNS1K_9ScaleType4KindE0ELNS_15FloatRoundStyleE2ESJ_EENS1_15EpilogueDefaultEEEEEvvEEEEvNT_6ParamsE)
        /*0020*/ 	.word	0x00000000
.L_16:


//--------------------- .nv.compat                --------------------------
	.section	.nv.compat,"",@"SHT_CUDA_COMPAT_INFO"
	.align	4
        /*0000*/ 	.byte	0x02, 0x09, 0x01, 0x00, 0x02, 0x02, 0x04, 0x00, 0x02, 0x05, 0x05, 0x00, 0x03, 0x07, 0x01, 0x01
        /*0010*/ 	.byte	0x02, 0x03, 0x01, 0x00, 0x02, 0x06, 0x01, 0x00, 0x04, 0x0b, 0x08, 0x00, 0x00, 0x00, 0x00, 0x00
        /*0020*/ 	.byte	0x00, 0x00, 0x00, 0x00


//--------------------- .nv.info._ZN7cutlass13device_kernelINS_4gemm6kernel13GemmUniversalIN4cute5tupleIJiiiiEEENS1_10collective13CollectiveMmaINS1_37MainloopSm90TmaGmmaWarpSpecializedFP8ILi18ENS5_IJNS4_1CILi4EEENSA_ILi1EEESC_EEENS1_32KernelTmaWarpSpecializedPingpongEEENS5_IJNSA_ILi64EEENSA_ILi128EEESG_EEENS_12float_e5m2_tENS5_IJlSC_lEEESJ_SK_NS4_8TiledMMAINS4_8MMA_AtomIJNS4_4SM904GMMA31MMA_64x128x32_F32E5M2E5M2_SS_TNILNSO_7ScaleInE1ELSQ_1EEEEEENS4_6LayoutINS5_IJSC_SC_SC_EEENS5_IJNSA_ILi0EEESV_SV_EEEEENS5_IJNS4_10UnderscoreESY_SY_EEEEENS4_13SM90_TMA_LOADENS4_14ComposedLayoutINS4_7SwizzleILi2ELi4ELi3EEENS4_18smem_ptr_flag_bitsILi8EEENST_INS5_IJNSA_ILi8EEESG_EEENS5_IJSG_SC_EEEEEEEvNS4_8identityENS4_23SM90_TMA_LOAD_MULTICASTES1B_vS1C_EENS_8epilogue10collective6detail29Sm90TmaWarpSpecializedAdapterINS1G_15DefaultEpilogueISJ_SK_SK_NS1F_6thread17LinearCombinationISJ_Li1EffLNS1K_9ScaleType4KindE0ELNS_15FloatRoundStyleE2ESJ_EENS1_15EpilogueDefaultEEEEEvvEEEEvNT_6ParamsE --------------------------
	.section	.nv.info._ZN7cutlass13device_kernelINS_4gemm6kernel13GemmUniversalIN4cute5tupleIJiiiiEEENS1_10collective13CollectiveMmaINS1_37MainloopSm90TmaGmmaWarpSpecializedFP8ILi18ENS5_IJNS4_1CILi4EEENSA_ILi1EEESC_EEENS1_32KernelTmaWarpSpecializedPingpongEEENS5_IJNSA_ILi64EEENSA_ILi128EEESG_EEENS_12float_e5m2_tENS5_IJlSC_lEEESJ_SK_NS4_8TiledMMAINS4_8MMA_AtomIJNS4_4SM904GMMA31MMA_64x128x32_F32E5M2E5M2_SS_TNILNSO_7ScaleInE1ELSQ_1EEEEEENS4_6LayoutINS5_IJSC_SC_SC_EEENS5_IJNSA_ILi0EEESV_SV_EEEEENS5_IJNS4_10UnderscoreESY_SY_EEEEENS4_13SM90_TMA_LOADENS4_14ComposedLayoutINS4_7SwizzleILi2ELi4ELi3EEENS4_18smem_ptr_flag_bitsILi8EEENST_INS5_IJNSA_ILi8EEESG_EEENS5_IJSG_SC_EEEEEEEvNS4_8identityENS4_23SM90_TMA_LOAD_MULTICASTES1B_vS1C_EENS_8epilogue10collective6detail29Sm90TmaWarpSpecializedAdapterINS1G_15DefaultEpilogueISJ_SK_SK_NS1F_6thread17LinearCombinationISJ_Li1EffLNS1K_9ScaleType4KindE0ELNS_15FloatRoundStyleE2ESJ_EENS1_15EpilogueDefaultEEEEEvvEEEEvNT_6ParamsE,"",@"SHT_CUDA_INFO"
	.sectionflags	@""
	.align	4


	//----- nvinfo : EIATTR_CUDA_API_VERSION
	.align		4
        /*0000*/ 	.byte	0x04, 0x37
        /*0002*/ 	.short	(.L_18 - .L_17)
.L_17:
        /*0004*/ 	.word	0x00000082


	//----- nvinfo : EIATTR_KPARAM_INFO
	.align		4
.L_18:
        /*0008*/ 	.byte	0x04, 0x17
        /*000a*/ 	.short	(.L_20 - .L_19)
.L_19:
        /*000c*/ 	.word	0x00000000
        /*0010*/ 	.short	0x0000
        /*0012*/ 	.short	0x0070
        /*0014*/ 	.byte	0x00, 0xf0, 0x01, 0x10


	//----- nvinfo : EIATTR_SPARSE_MMA_MASK
	.align		4
.L_20:
        /*0018*/ 	.byte	0x03, 0x50
        /*001a*/ 	.short	0x0000


	//----- nvinfo : EIATTR_MAXREG_COUNT
	.align		4
        /*001c*/ 	.byte	0x03, 0x1b
        /*001e*/ 	.short	0x00a8


	//----- nvinfo : EIATTR_NUM_BARRIERS
	.align		4
        /*0020*/ 	.byte	0x02, 0x4c
        /*0022*/ 	.byte	0x01
	.zero		1


	//----- nvinfo : EIATTR_MERCURY_ISA_VERSION
	.align		4
        /*0024*/ 	.byte	0x03, 0x5f
        /*0026*/ 	.short	0x0101


	//----- nvinfo : EIATTR_INT_WARP_WIDE_INSTR_OFFSETS
	.align		4
        /*0028*/ 	.byte	0x04, 0x31
        /*002a*/ 	.short	(.L_22 - .L_21)


	//   ....[0]....
.L_21:
        /*002c*/ 	.word	0x000006f0


	//   ....[1]....
        /*0030*/ 	.word	0x00000730


	//   ....[2]....
        /*0034*/ 	.word	0x000007a0


	//   ....[3]....
        /*0038*/ 	.word	0x000007b0


	//   ....[4]....
        /*003c*/ 	.word	0x000007c0


	//   ....[5]....
        /*0040*/ 	.word	0x000007d0


	//   ....[6]....
        /*0044*/ 	.word	0x00000970


	//   ....[7]....
        /*0048*/ 	.word	0x000009d0


	//   ....[8]....
        /*004c*/ 	.word	0x00003320


	//----- nvinfo : EIATTR_COOP_GROUP_MASK_REGIDS
	.align		4
.L_22:
        /*0050*/ 	.byte	0x04, 0x29
        /*0052*/ 	.short	(.L_24 - .L_23)


	//   ....[0]....
.L_23:
        /*0054*/ 	.word	0xffffffff


	//   ....[1]....
        /*0058*/ 	.word	0xffffffff


	//   ....[2]....
        /*005c*/ 	.word	0xffffffff


	//   ....[3]....
        /*0060*/ 	.word	0xffffffff


	//   ....[4]....
        /*0064*/ 	.word	0xffffffff


	//   ....[5]....
        /*0068*/ 	.word	0xffffffff


	//   ....[6]....
        /*006c*/ 	.word	0xffffffff


	//----- nvinfo : EIATTR_COOP_GROUP_INSTR_OFFSETS
	.align		4
.L_24:
        /*0070*/ 	.byte	0x04, 0x28
        /*0072*/ 	.short	(.L_26 - .L_25)


	//   ....[0]....
.L_25:
        /*0074*/ 	.word	0x00000060


	//   ....[1]....
        /*0078*/ 	.word	0x00000070


	//   ....[2]....
        /*007c*/ 	.word	0x00000130


	//   ....[3]....
        /*0080*/ 	.word	0x000004c0


	//   ....[4]....
        /*0084*/ 	.word	0x00000500


	//   ....[5]....
        /*0088*/ 	.word	0x00000590


	//   ....[6]....
        /*008c*/ 	.word	0x00000b60


	//----- nvinfo : EIATTR_REG_RECONFIG
	.align		4
.L_26:
        /*0090*/ 	.byte	0x01, 0x54
	.zero		2


	//----- nvinfo : EIATTR_MBARRIER_INSTR_OFFSETS
	.align		4
        /*0094*/ 	.byte	0x04, 0x39
        /*0096*/ 	.short	(.L_28 - .L_27)


	//   ....[0]....
.L_27:
        /*0098*/ 	.word	0x00000250
        /*009c*/ 	.word	0x000000ff
        /*00a0*/ 	.word	0x00000000
        /*00a4*/ 	.short	0x0100
        /*00a6*/ 	.byte	0x08
	.zero		1


	//   ....[1]....
        /*00a8*/ 	.word	0x00000260
        /*00ac*/ 	.word	0x000000ff
        /*00b0*/ 	.word	0x00000090
        /*00b4*/ 	.short	0x0100
        /*00b6*/ 	.byte	0x08
	.zero		1


	//   ....[2]....
        /*00b8*/ 	.word	0x00000270
        /*00bc*/ 	.word	0x000000ff
        /*00c0*/ 	.word	0x00000008
        /*00c4*/ 	.short	0x0100
        /*00c6*/ 	.byte	0x08
	.zero		1


	//   ....[3]....
        /*00c8*/ 	.word	0x00000280
        /*00cc*/ 	.word	0x000000ff
        /*00d0*/ 	.word	0x00000098
        /*00d4*/ 	.short	0x0100
        /*00d6*/ 	.byte	0x08
	.zero		1


	//   ....[4]....
        /*00d8*/ 	.word	0x00000290
        /*00dc*/ 	.word	0x000000ff
        /*00e0*/ 	.word	0x00000010
        /*00e4*/ 	.short	0x0100
        /*00e6*/ 	.byte	0x08
	.zero		1


	//   ....[5]....
        /*00e8*/ 	.word	0x000002a0
        /*00ec*/ 	.word	0x000000ff
        /*00f0*/ 	.word	0x000000a0
        /*00f4*/ 	.short	0x0100
        /*00f6*/ 	.byte	0x08
	.zero		1


	//   ....[6]....
        /*00f8*/ 	.word	0x000002b0
        /*00fc*/ 	.word	0x000000ff
        /*0100*/ 	.word	0x00000018
        /*0104*/ 	.short	0x0100
        /*0106*/ 	.byte	0x08
	.zero		1


	//   ....[7]....
        /*0108*/ 	.word	0x000002c0
        /*010c*/ 	.word	0x000000ff
        /*0110*/ 	.word	0x000000a8
        /*0114*/ 	.short	0x0100
        /*0116*/ 	.byte	0x08
	.zero		1


	//   ....[8]....
        /*0118*/ 	.word	0x000002d0
        /*011c*/ 	.word	0x000000ff
        /*0120*/ 	.word	0x00000020
        /*0124*/ 	.short	0x0100
        /*0126*/ 	.byte	0x08
	.zero		1


	//   ....[9]....
        /*0128*/ 	.word	0x000002e0
        /*012c*/ 	.word	0x000000ff
        /*0130*/ 	.word	0x000000b0
        /*0134*/ 	.short	0x0100
        /*0136*/ 	.byte	0x08
	.zero		1


	//   ....[10]....
        /*0138*/ 	.word	0x000002f0
        /*013c*/ 	.word	0x000000ff
        /*0140*/ 	.word	0x00000028
        /*0144*/ 	.short	0x0100
        /*0146*/ 	.byte	0x08
	.zero		1


	//   ....[11]....
        /*0148*/ 	.word	0x00000300
        /*014c*/ 	.word	0x000000ff
        /*0150*/ 	.word	0x000000b8
        /*0154*/ 	.short	0x0100
        /*0156*/ 	.byte	0x08
	.zero		1


	//   ....[12]....
        /*0158*/ 	.word	0x00000310
        /*015c*/ 	.word	0x000000ff
        /*0160*/ 	.word	0x00000030
        /*0164*/ 	.short	0x0100
        /*0166*/ 	.byte	0x08
	.zero		1


	//   ....[13]....
        /*0168*/ 	.word	0x00000320
        /*016c*/ 	.word	0x000000ff
        /*0170*/ 	.word	0x000000c0
        /*0174*/ 	.short	0x0100
        /*0176*/ 	.byte	0x08
	.zero		1


	//   ....[14]....
        /*0178*/ 	.word	0x00000330
        /*017c*/ 	.word	0x000000ff
        /*0180*/ 	.word	0x00000038
        /*0184*/ 	.short	0x0100
        /*0186*/ 	.byte	0x08
	.zero		1


	//   ....[15]....
        /*0188*/ 	.word	0x00000340
        /*018c*/ 	.word	0x000000ff
        /*0190*/ 	.word	0x000000c8
        /*0194*/ 	.short	0x0100
        /*0196*/ 	.byte	0x08
	.zero		1


	//   ....[16]....
        /*0198*/ 	.word	0x00000350
        /*019c*/ 	.word	0x000000ff
        /*01a0*/ 	.word	0x00000040
        /*01a4*/ 	.short	0x0100
        /*01a6*/ 	.byte	0x08
	.zero		1


	//   ....[17]....
        /*01a8*/ 	.word	0x00000360
        /*01ac*/ 	.word	0x000000ff
        /*01b0*/ 	.word	0x000000d0
        /*01b4*/ 	.short	0x0100
        /*01b6*/ 	.byte	0x08
	.zero		1


	//   ....[18]....
        /*01b8*/ 	.word	0x00000370
        /*01bc*/ 	.word	0x000000ff
        /*01c0*/ 	.word	0x00000048
        /*01c4*/ 	.short	0x0100
        /*01c6*/ 	.byte	0x08
	.zero		1


	//   ....[19]....
        /*01c8*/ 	.word	0x00000380
        /*01cc*/ 	.word	0x000000ff
        /*01d0*/ 	.word	0x000000d8
        /*01d4*/ 	.short	0x0100
        /*01d6*/ 	.byte	0x08
	.zero		1


	//   ....[20]....
        /*01d8*/ 	.word	0x00000390
        /*01dc*/ 	.word	0x000000ff
        /*01e0*/ 	.word	0x00000050
        /*01e4*/ 	.short	0x0100
        /*01e6*/ 	.byte	0x08
	.zero		1


	//   ....[21]....
        /*01e8*/ 	.word	0x000003a0
        /*01ec*/ 	.word	0x000000ff
        /*01f0*/ 	.word	0x000000e0
        /*01f4*/ 	.short	0x0100
        /*01f6*/ 	.byte	0x08
	.zero		1


	//   ....[22]....
        /*01f8*/ 	.word	0x000003b0
        /*01fc*/ 	.word	0x000000ff
        /*0200*/ 	.word	0x00000058
        /*0204*/ 	.short	0x0100
        /*0206*/ 	.byte	0x08
	.zero		1


	//   ....[23]....
        /*0208*/ 	.word	0x000003c0
        /*020c*/ 	.word	0x000000ff
        /*0210*/ 	.word	0x000000e8
        /*0214*/ 	.short	0x0100
        /*0216*/ 	.byte	0x08
	.zero		1


	//   ....[24]....
        /*0218*/ 	.word	0x000003d0
        /*021c*/ 	.word	0x000000ff
        /*0220*/ 	.word	0x00000060
        /*0224*/ 	.short	0x0100
        /*0226*/ 	.byte	0x08
	.zero		1


	//   ....[25]....
        /*0228*/ 	.word	0x000003e0
        /*022c*/ 	.word	0x000000ff
        /*0230*/ 	.word	0x000000f0
        /*0234*/ 	.short	0x0100
        /*0236*/ 	.byte	0x08
	.zero		1


	//   ....[26]....
        /*0238*/ 	.word	0x000003f0
        /*023c*/ 	.word	0x000000ff
        /*0240*/ 	.word	0x00000068
        /*0244*/ 	.short	0x0100
        /*0246*/ 	.byte	0x08
	.zero		1


	//   ....[27]....
        /*0248*/ 	.word	0x00000400
        /*024c*/ 	.word	0x000000ff
        /*0250*/ 	.word	0x000000f8
        /*0254*/ 	.short	0x0100
        /*0256*/ 	.byte	0x08
	.zero		1


	//   ....[28]....
        /*0258*/ 	.word	0x00000410
        /*025c*/ 	.word	0x000000ff
        /*0260*/ 	.word	0x00000070
        /*0264*/ 	.short	0x0100
        /*0266*/ 	.byte	0x08
	.zero		1


	//   ....[29]....
        /*0268*/ 	.word	0x00000420
        /*026c*/ 	.word	0x000000ff
        /*0270*/ 	.word	0x00000100
        /*0274*/ 	.short	0x0100
        /*0276*/ 	.byte	0x08
	.zero		1


	//   ....[30]....
        /*0278*/ 	.word	0x00000430
        /*027c*/ 	.word	0x000000ff
        /*0280*/ 	.word	0x00000078
        /*0284*/ 	.short	0x0100
        /*0286*/ 	.byte	0x08
	.zero		1


	//   ....[31]....
        /*0288*/ 	.word	0x00000440
        /*028c*/ 	.word	0x000000ff
        /*0290*/ 	.word	0x00000108
        /*0294*/ 	.short	0x0100
        /*0296*/ 	.byte	0x08
	.zero		1


	//   ....[32]....
        /*0298*/ 	.word	0x00000450
        /*029c*/ 	.word	0x000000ff
        /*02a0*/ 	.word	0x00000080
        /*02a4*/ 	.short	0x0100
        /*02a6*/ 	.byte	0x08
	.zero		1


	//   ....[33]....
        /*02a8*/ 	.word	0x00000460
        /*02ac*/ 	.word	0x000000ff
        /*02b0*/ 	.word	0x00000110
        /*02b4*/ 	.short	0x0100
        /*02b6*/ 	.byte	0x08
	.zero		1


	//   ....[34]....
        /*02b8*/ 	.word	0x00000470
        /*02bc*/ 	.word	0x000000ff
        /*02c0*/ 	.word	0x00000088
        /*02c4*/ 	.short	0x0100
        /*02c6*/ 	.byte	0x08
	.zero		1


	//   ....[35]....
        /*02c8*/ 	.word	0x00000480
        /*02cc*/ 	.word	0x000000ff
        /*02d0*/ 	.word	0x00000118
        /*02d4*/ 	.short	0x0100
        /*02d6*/ 	.byte	0x08
	.zero		1


	//   ....[36]....
        /*02d8*/ 	.word	0x000009c0
        /*02dc*/ 	.word	0x000000ff
        /*02e0*/ 	.word	0x00000150
        /*02e4*/ 	.short	0x0100
        /*02e6*/ 	.byte	0x08
	.zero		1


	//   ....[37]....
        /*02e8*/ 	.word	0x00000a70
        /*02ec*/ 	.word	0x000000ff
        /*02f0*/ 	.word	0x00000158
        /*02f4*/ 	.short	0x0100
        /*02f6*/ 	.byte	0x08
	.zero		1


	//   ....[38]....
        /*02f8*/ 	.word	0x00000ae0
        /*02fc*/ 	.word	0x000000ff
        /*0300*/ 	.word	0x00000130
        /*0304*/ 	.short	0x0100
        /*0306*/ 	.byte	0x09
	.zero		1


	//   ....[39]....
        /*0308*/ 	.word	0x00000af0
        /*030c*/ 	.word	0x000000ff
        /*0310*/ 	.word	0x00000138
        /*0314*/ 	.short	0x0100
        /*0316*/ 	.byte	0x09
	.zero		1


	//   ....[40]....
        /*0318*/ 	.word	0x00000b00
        /*031c*/ 	.word	0x000000ff
        /*0320*/ 	.word	0x00000140
        /*0324*/ 	.short	0x0100
        /*0326*/ 	.byte	0x09
	.zero		1


	//   ....[41]....
        /*0328*/ 	.word	0x00000b10
        /*032c*/ 	.word	0x000000ff
        /*0330*/ 	.word	0x00000148
        /*0334*/ 	.short	0x0100
        /*0336*/ 	.byte	0x09
	.zero		1


	//   ....[42]....
        /*0338*/ 	.word	0x00001870
        /*033c*/ 	.word	0x000000ff
        /*0340*/ 	.word	0xfffffff8
        /*0344*/ 	.short	0x010a
        /*0346*/ 	.byte	0x0f
	.zero		1


	//   ....[43]....
        /*0348*/ 	.word	0x00001d50
        /*034c*/ 	.word	0x000000ff
        /*0350*/ 	.word	0x00000000
        /*0354*/ 	.short	0x010a
        /*0356*/ 	.byte	0x06
	.zero		1


	//   ....[44]....
        /*0358*/ 	.word	0x00001d90
        /*035c*/ 	.word	0x000000ff
        /*0360*/ 	.word	0x00000000
        /*0364*/ 	.short	0x010a
        /*0366*/ 	.byte	0x06
	.zero		1


	//   ....[45]....
        /*0368*/ 	.word	0x00002690
        /*036c*/ 	.word	0x000000ff
        /*0370*/ 	.word	0x00000000
        /*0374*/ 	.short	0x010a
        /*0376*/ 	.byte	0x09
	.zero		1


	//   ....[46]....
        /*0378*/ 	.word	0x000026d0
        /*037c*/ 	.word	0x000000ff
        /*0380*/ 	.word	0x00000000
        /*0384*/ 	.short	0x010a
        /*0386*/ 	.byte	0x09
	.zero		1


	//   ....[47]....
        /*0388*/ 	.word	0x00002d30
        /*038c*/ 	.word	0x00000015
        /*0390*/ 	.word	0x00000000
        /*0394*/ 	.short	0x0101
        /*0396*/ 	.byte	0x3f
	.zero		1


	//   ....[48]....
        /*0398*/ 	.word	0x000032b0
        /*039c*/ 	.word	0x00000013
        /*03a0*/ 	.word	0x00000000
        /*03a4*/ 	.short	0x0101
        /*03a6*/ 	.byte	0x15
	.zero		1


	//   ....[49]....
        /*03a8*/ 	.word	0x000033c0
        /*03ac*/ 	.word	0x00000013
        /*03b0*/ 	.word	0x00000000
        /*03b4*/ 	.short	0x0101
        /*03b6*/ 	.byte	0x3f
	.zero		1


	//   ....[50]....
        /*03b8*/ 	.word	0x00003480
        /*03bc*/ 	.word	0x000000ff
        /*03c0*/ 	.word	0x00000008
        /*03c4*/ 	.short	0x010a
        /*03c6*/ 	.byte	0x0f
	.zero		1


	//   ....[51]....
        /*03c8*/ 	.word	0x00007d20
        /*03cc*/ 	.word	0x00000004
        /*03d0*/ 	.word	0x00000000
        /*03d4*/ 	.short	0x0101
        /*03d6*/ 	.byte	0x15
	.zero		1


	//   ....[52]....
        /*03d8*/ 	.word	0x00008650
        /*03dc*/ 	.word	0x00000015
        /*03e0*/ 	.word	0x00000090
        /*03e4*/ 	.short	0x010a
        /*03e6*/ 	.byte	0x3f
	.zero		1


	//   ....[53]....
        /*03e8*/ 	.word	0x000089e0
        /*03ec*/ 	.word	0x0000000a
        /*03f0*/ 	.word	0x00000158
        /*03f4*/ 	.short	0x0101
        /*03f6*/ 	.byte	0x3f
	.zero		1


	//   ....[54]....
        /*03f8*/ 	.word	0x00009150
        /*03fc*/ 	.word	0x00000005
        /*0400*/ 	.word	0x00000000
        /*0404*/ 	.short	0x010a
        /*0406*/ 	.byte	0x3f
	.zero		1


	//   ....[55]....
        /*0408*/ 	.word	0x000091d0
        /*040c*/ 	.word	0x00000007
        /*0410*/ 	.word	0x00000000
        /*0414*/ 	.short	0x010a
        /*0416*/ 	.byte	0x3f
	.zero		1


	//   ....[56]....
        /*0418*/ 	.word	0x00009260
        /*041c*/ 	.word	0x00000006
        /*0420*/ 	.word	0x00000000
        /*0424*/ 	.short	0x010a
        /*0426*/ 	.byte	0x3f
	.zero		1


	//   ....[57]....
        /*0428*/ 	.word	0x000092f0
        /*042c*/ 	.word	0x00000009
        /*0430*/ 	.word	0x00000000
        /*0434*/ 	.short	0x010a
        /*0436*/ 	.byte	0x3f
	.zero		1


	//   ....[58]....
        /*0438*/ 	.word	0x00009380
        /*043c*/ 	.word	0x00000006
        /*0440*/ 	.word	0x00000000
        /*0444*/ 	.short	0x010a
        /*0446*/ 	.byte	0x3f
	.zero		1


	//   ....[59]....
        /*0448*/ 	.word	0x00009410
        /*044c*/ 	.word	0x00000009
        /*0450*/ 	.word	0x00000000
        /*0454*/ 	.short	0x010a
        /*0456*/ 	.byte	0x3f
	.zero		1


	//   ....[60]....
        /*0458*/ 	.word	0x000094a0
        /*045c*/ 	.word	0x00000006
        /*0460*/ 	.word	0x00000000
        /*0464*/ 	.short	0x010a
        /*0466*/ 	.byte	0x3f
	.zero		1


	//   ....[61]....
        /*0468*/ 	.word	0x00009530
        /*046c*/ 	.word	0x00000009
        /*0470*/ 	.word	0x00000000
        /*0474*/ 	.short	0x010a
        /*0476*/ 	.byte	0x3f
	.zero		1


	//   ....[62]....
        /*0478*/ 	.word	0x000095c0
        /*047c*/ 	.word	0x00000006
        /*0480*/ 	.word	0x00000000
        /*0484*/ 	.short	0x010a
        /*0486*/ 	.byte	0x3f
	.zero		1


	//   ....[63]....
        /*0488*/ 	.word	0x00009650
        /*048c*/ 	.word	0x00000009
        /*0490*/ 	.word	0x00000000
        /*0494*/ 	.short	0x010a
        /*0496*/ 	.byte	0x3f
	.zero		1


	//   ....[64]....
        /*0498*/ 	.word	0x000096e0
        /*049c*/ 	.word	0x00000006
        /*04a0*/ 	.word	0x00000000
        /*04a4*/ 	.short	0x010a
        /*04a6*/ 	.byte	0x3f
	.zero		1


	//   ....[65]....
        /*04a8*/ 	.word	0x00009770
        /*04ac*/ 	.word	0x00000009
        /*04b0*/ 	.word	0x00000000
        /*04b4*/ 	.short	0x010a
        /*04b6*/ 	.byte	0x3f
	.zero		1


	//   ....[66]....
        /*04b8*/ 	.word	0x00009800
        /*04bc*/ 	.word	0x00000006
        /*04c0*/ 	.word	0x00000000
        /*04c4*/ 	.short	0x010a
        /*04c6*/ 	.byte	0x3f
	.zero		1


	//   ....[67]....
        /*04c8*/ 	.word	0x00009890
        /*04cc*/ 	.word	0x00000009
        /*04d0*/ 	.word	0x00000000
        /*04d4*/ 	.short	0x010a
        /*04d6*/ 	.byte	0x3f
	.zero		1


	//   ....[68]....
        /*04d8*/ 	.word	0x00009920
        /*04dc*/ 	.word	0x00000006
        /*04e0*/ 	.word	0x00000000
        /*04e4*/ 	.short	0x010a
        /*04e6*/ 	.byte	0x3f
	.zero		1


	//   ....[69]....
        /*04e8*/ 	.word	0x000099b0
        /*04ec*/ 	.word	0x00000009
        /*04f0*/ 	.word	0x00000000
        /*04f4*/ 	.short	0x010a
        /*04f6*/ 	.byte	0x3f
	.zero		1


	//   ....[70]....
        /*04f8*/ 	.word	0x00009a40
        /*04fc*/ 	.word	0x00000006
        /*0500*/ 	.word	0x00000000
        /*0504*/ 	.short	0x010a
        /*0506*/ 	.byte	0x3f
	.zero		1


	//   ....[71]....
        /*0508*/ 	.word	0x00009ad0
        /*050c*/ 	.word	0x00000003
        /*0510*/ 	.word	0x00000000
        /*0514*/ 	.short	0x010a
        /*0516*/ 	.byte	0x3f
	.zero		1


	//   ....[72]....
        /*0518*/ 	.word	0x00009b40
        /*051c*/ 	.word	0x00000013
        /*0520*/ 	.word	0xfffffff8
        /*0524*/ 	.short	0x010a
        /*0526*/ 	.byte	0x3f
	.zero		1


	//   ....[73]....
        /*0528*/ 	.word	0x00009ba0
        /*052c*/ 	.word	0x00000013
        /*0530*/ 	.word	0x00000000
        /*0534*/ 	.short	0x010a
        /*0536*/ 	.byte	0x3f
	.zero		1


	//   ....[74]....
        /*0538*/ 	.word	0x00009c00
        /*053c*/ 	.word	0x00000015
        /*0540*/ 	.word	0x00000000
        /*0544*/ 	.short	0x010a
        /*0546*/ 	.byte	0x3f
	.zero		1


	//   ....[75]....
        /*0548*/ 	.word	0x00009c60
        /*054c*/ 	.word	0x00000013
        /*0550*/ 	.word	0x00000008
        /*0554*/ 	.short	0x010a
        /*0556*/ 	.byte	0x3f
	.zero		1


	//   ....[76]....
        /*0558*/ 	.word	0x00009d30
        /*055c*/ 	.word	0x00000015
        /*0560*/ 	.word	0x00000090
        /*0564*/ 	.short	0x010a
        /*0566*/ 	.byte	0x3f
	.zero		1


	//   ....[77]....
        /*0568*/ 	.word	0x00009e10
        /*056c*/ 	.word	0x00000005
        /*0570*/ 	.word	0x00000000
        /*0574*/ 	.short	0x010a
        /*0576*/ 	.byte	0x3f
	.zero		1


	//   ....[78]....
        /*0578*/ 	.word	0x00009e60
        /*057c*/ 	.word	0x00000007
        /*0580*/ 	.word	0x00000000
        /*0584*/ 	.short	0x010a
        /*0586*/ 	.byte	0x3f
	.zero		1


	//   ....[79]....
        /*0588*/ 	.word	0x00009eb0
        /*058c*/ 	.word	0x00000006
        /*0590*/ 	.word	0x00000000
        /*0594*/ 	.short	0x010a
        /*0596*/ 	.byte	0x3f
	.zero		1


	//   ....[80]....
        /*0598*/ 	.word	0x00009f00
        /*059c*/ 	.word	0x00000009
        /*05a0*/ 	.word	0x00000000
        /*05a4*/ 	.short	0x010a
        /*05a6*/ 	.byte	0x3f
	.zero		1


	//   ....[81]....
        /*05a8*/ 	.word	0x00009f50
        /*05ac*/ 	.word	0x00000006
        /*05b0*/ 	.word	0x00000000
        /*05b4*/ 	.short	0x010a
        /*05b6*/ 	.byte	0x3f
	.zero		1


	//   ....[82]....
        /*05b8*/ 	.word	0x00009fa0
        /*05bc*/ 	.word	0x00000009
        /*05c0*/ 	.word	0x00000000
        /*05c4*/ 	.short	0x010a
        /*05c6*/ 	.byte	0x3f
	.zero		1


	//   ....[83]....
        /*05c8*/ 	.word	0x00009ff0
        /*05cc*/ 	.word	0x00000006
        /*05d0*/ 	.word	0x00000000
        /*05d4*/ 	.short	0x010a
        /*05d6*/ 	.byte	0x3f
	.zero		1


	//   ....[84]....
        /*05d8*/ 	.word	0x0000a040
        /*05dc*/ 	.word	0x00000009
        /*05e0*/ 	.word	0x00000000
        /*05e4*/ 	.short	0x010a
        /*05e6*/ 	.byte	0x3f
	.zero		1


	//   ....[85]....
        /*05e8*/ 	.word	0x0000a090
        /*05ec*/ 	.word	0x00000006
        /*05f0*/ 	.word	0x00000000
        /*05f4*/ 	.short	0x010a
        /*05f6*/ 	.byte	0x3f
	.zero		1


	//   ....[86]....
        /*05f8*/ 	.word	0x0000a0e0
        /*05fc*/ 	.word	0x00000009
        /*0600*/ 	.word	0x00000000
        /*0604*/ 	.short	0x010a
        /*0606*/ 	.byte	0x3f
	.zero		1


	//   ....[87]....
        /*0608*/ 	.word	0x0000a130
        /*060c*/ 	.word	0x00000006
        /*0610*/ 	.word	0x00000000
        /*0614*/ 	.short	0x010a
        /*0616*/ 	.byte	0x3f
	.zero		1


	//   ....[88]....
        /*0618*/ 	.word	0x0000a180
        /*061c*/ 	.word	0x00000009
        /*0620*/ 	.word	0x00000000
        /*0624*/ 	.short	0x010a
        /*0626*/ 	.byte	0x3f
	.zero		1


	//   ....[89]....
        /*0628*/ 	.word	0x0000a1d0
        /*062c*/ 	.word	0x00000006
        /*0630*/ 	.word	0x00000000
        /*0634*/ 	.short	0x010a
        /*0636*/ 	.byte	0x3f
	.zero		1


	//   ....[90]....
        /*0638*/ 	.word	0x0000a220
        /*063c*/ 	.word	0x00000009
        /*0640*/ 	.word	0x00000000
        /*0644*/ 	.short	0x010a
        /*0646*/ 	.byte	0x3f
	.zero		1


	//   ....[91]....
        /*0648*/ 	.word	0x0000a270
        /*064c*/ 	.word	0x00000006
        /*0650*/ 	.word	0x00000000
        /*0654*/ 	.short	0x010a
        /*0656*/ 	.byte	0x3f
	.zero		1


	//   ....[92]....
        /*0658*/ 	.word	0x0000a2c0
        /*065c*/ 	.word	0x00000009
        /*0660*/ 	.word	0x00000000
        /*0664*/ 	.short	0x010a
        /*0666*/ 	.byte	0x3f
	.zero		1


	//   ....[93]....
        /*0668*/ 	.word	0x0000a310
        /*066c*/ 	.word	0x00000006
        /*0670*/ 	.word	0x00000000
        /*0674*/ 	.short	0x010a
        /*0676*/ 	.byte	0x3f
	.zero		1


	//----- nvinfo : EIATTR_NUM_MBARRIERS
	.align		4
.L_28:
        /*0678*/ 	.byte	0x03, 0x38
        /*067a*/ 	.short	0x002a


	//----- nvinfo : EIATTR_EXIT_INSTR_OFFSETS
	.align		4
        /*067c*/ 	.byte	0x04, 0x1c
        /*067e*/ 	.short	(.L_30 - .L_29)


	//   ....[0]....
.L_29:
        /*0680*/ 	.word	0x000015b0


	//   ....[1]....
        /*0684*/ 	.word	0x00001610


	//   ....[2]....
        /*0688*/ 	.word	0x00008330


	//   ....[3]....
        /*068c*/ 	.word	0x00008360


	//   ....[4]....
        /*0690*/ 	.word	0x00009b20


	//----- nvinfo : EIATTR_MAX_THREADS
	.align		4
.L_30:
        /*0694*/ 	.byte	0x04, 0x05
        /*0696*/ 	.short	(.L_32 - .L_31)
.L_31:
        /*0698*/ 	.word	0x00000180
        /*069c*/ 	.word	0x00000001
        /*06a0*/ 	.word	0x00000001


	//----- nvinfo : EIATTR_CRS_STACK_SIZE
	.align		4
.L_32:
        /*06a4*/ 	.byte	0x04, 0x1e
        /*06a6*/ 	.short	(.L_34 - .L_33)
.L_33:
        /*06a8*/ 	.word	0x00000000


	//----- nvinfo : EIATTR_CBANK_PARAM_SIZE
	.align		4
.L_34:
        /*06ac*/ 	.byte	0x03, 0x19
        /*06ae*/ 	.short	0x0470


	//----- nvinfo : EIATTR_PARAM_CBANK
	.align		4
        /*06b0*/ 	.byte	0x04, 0x0a
        /*06b2*/ 	.short	(.L_36 - .L_35)
	.align		4
.L_35:
        /*06b4*/ 	.word	index@(.nv.constant0._ZN7cutlass13device_kernelINS_4gemm6kernel13GemmUniversalIN4cute5tupleIJiiiiEEENS1_10collective13CollectiveMmaINS1_37MainloopSm90TmaGmmaWarpSpecializedFP8ILi18ENS5_IJNS4_1CILi4EEENSA_ILi1EEESC_EEENS1_32KernelTmaWarpSpecializedPingpongEEENS5_IJNSA_ILi64EEENSA_ILi128EEESG_EEENS_12float_e5m2_tENS5_IJlSC_lEEESJ_SK_NS4_8TiledMMAINS4_8MMA_AtomIJNS4_4SM904GMMA31MMA_64x128x32_F32E5M2E5M2_SS_TNILNSO_7ScaleInE1ELSQ_1EEEEEENS4_6LayoutINS5_IJSC_SC_SC_EEENS5_IJNSA_ILi0EEESV_SV_EEEEENS5_IJNS4_10UnderscoreESY_SY_EEEEENS4_13SM90_TMA_LOADENS4_14ComposedLayoutINS4_7SwizzleILi2ELi4ELi3EEENS4_18smem_ptr_flag_bitsILi8EEENST_INS5_IJNSA_ILi8EEESG_EEENS5_IJSG_SC_EEEEEEEvNS4_8identityENS4_23SM90_TMA_LOAD_MULTICASTES1B_vS1C_EENS_8epilogue10collective6detail29Sm90TmaWarpSpecializedAdapterINS1G_15DefaultEpilogueISJ_SK_SK_NS1F_6thread17LinearCombinationISJ_Li1EffLNS1K_9ScaleType4KindE0ELNS_15FloatRoundStyleE2ESJ_EENS1_15EpilogueDefaultEEEEEvvEEEEvNT_6ParamsE)
        /*06b8*/ 	.short	0x0210
        /*06ba*/ 	.short	0x0470


	//----- nvinfo : EIATTR_SW_WAR
	.align		4
.L_36:
        /*06bc*/ 	.byte	0x04, 0x36
        /*06be*/ 	.short	(.L_38 - .L_37)
.L_37:
        /*06c0*/ 	.word	0x00000008
.L_38:


//--------------------- .nv.callgraph             --------------------------
	.section	.nv.callgraph,"",@"SHT_CUDA_CALLGRAPH"
	.align	4
	.sectionentsize	8
	.align		4
        /*0000*/ 	.word	0x00000000
	.align		4
        /*0004*/ 	.word	0xffffffff
	.align		4
        /*0008*/ 	.word	0x00000000
	.align		4
        /*000c*/ 	.word	0xfffffffe
	.align		4
        /*0010*/ 	.word	0x00000000
	.align		4
        /*0014*/ 	.word	0xfffffffd
	.align		4
        /*0018*/ 	.word	0x00000000
	.align		4
        /*001c*/ 	.word	0xfffffffc


//--------------------- .nv.constant4             --------------------------
	.section	.nv.constant4,"a",@progbits
	.align	8
	.align		8
.nv.constant4:
        /*0000*/ 	.dword	_ZN40_INTERNAL_9828e63a_4_k_cu_bd1b0500_185594cuda3std3__45__cpo5beginE
	.align		8
        /*0008*/ 	.dword	_ZN40_INTERNAL_9828e63a_4_k_cu_bd1b0500_185594cuda3std3__45__cpo3endE
	.align		8
        /*0010*/ 	.dword	_ZN40_INTERNAL_9828e63a_4_k_cu_bd1b0500_185594cuda3std3__45__cpo6cbeginE
	.align		8
        /*0018*/ 	.dword	_ZN40_INTERNAL_9828e63a_4_k_cu_bd1b0500_185594cuda3std3__45__cpo4cendE
	.align		8
        /*0020*/ 	.dword	_ZN40_INTERNAL_9828e63a_4_k_cu_bd1b0500_185594cuda3std3__442_GLOBAL__N__9828e63a_4_k_cu_bd1b0500_185596ignoreE
	.align		8
        /*0028*/ 	.dword	_ZN40_INTERNAL_9828e63a_4_k_cu_bd1b0500_185594cuda3std3__419piecewise_constructE
	.align		8
        /*0030*/ 	.dword	_ZN40_INTERNAL_9828e63a_4_k_cu_bd1b0500_185594cuda3std3__48in_placeE
	.align		8
        /*0038*/ 	.dword	_ZN40_INTERNAL_9828e63a_4_k_cu_bd1b0500_185594cuda3std6ranges3__45__cpo4swapE
	.align		8
        /*0040*/ 	.dword	_ZN40_INTERNAL_9828e63a_4_k_cu_bd1b0500_185594cuda3std6ranges3__45__cpo9iter_moveE
	.align		8
        /*0048*/ 	.dword	_ZN40_INTERNAL_9828e63a_4_k_cu_bd1b0500_185594cute7productE
	.align		8
        /*0050*/ 	.dword	_ZN40_INTERNAL_9828e63a_4_k_cu_bd1b0500_185594cute1_E


//--------------------- .text._ZN7cutlass13device_kernelINS_4gemm6kernel13GemmUniversalIN4cute5tupleIJiiiiEEENS1_10collective13CollectiveMmaINS1_37MainloopSm90TmaGmmaWarpSpecializedFP8ILi18ENS5_IJNS4_1CILi4EEENSA_ILi1EEESC_EEENS1_32KernelTmaWarpSpecializedPingpongEEENS5_IJNSA_ILi64EEENSA_ILi128EEESG_EEENS_12float_e5m2_tENS5_IJlSC_lEEESJ_SK_NS4_8TiledMMAINS4_8MMA_AtomIJNS4_4SM904GMMA31MMA_64x128x32_F32E5M2E5M2_SS_TNILNSO_7ScaleInE1ELSQ_1EEEEEENS4_6LayoutINS5_IJSC_SC_SC_EEENS5_IJNSA_ILi0EEESV_SV_EEEEENS5_IJNS4_10UnderscoreESY_SY_EEEEENS4_13SM90_TMA_LOADENS4_14ComposedLayoutINS4_7SwizzleILi2ELi4ELi3EEENS4_18smem_ptr_flag_bitsILi8EEENST_INS5_IJNSA_ILi8EEESG_EEENS5_IJSG_SC_EEEEEEEvNS4_8identityENS4_23SM90_TMA_LOAD_MULTICASTES1B_vS1C_EENS_8epilogue10collective6detail29Sm90TmaWarpSpecializedAdapterINS1G_15DefaultEpilogueISJ_SK_SK_NS1F_6thread17LinearCombinationISJ_Li1EffLNS1K_9ScaleType4KindE0ELNS_15FloatRoundStyleE2ESJ_EENS1_15EpilogueDefaultEEEEEvvEEEEvNT_6ParamsE --------------------------
	.section	.text._ZN7cutlass13device_kernelINS_4gemm6kernel13GemmUniversalIN4cute5tupleIJiiiiEEENS1_10collective13CollectiveMmaINS1_37MainloopSm90TmaGmmaWarpSpecializedFP8ILi18ENS5_IJNS4_1CILi4EEENSA_ILi1EEESC_EEENS1_32KernelTmaWarpSpecializedPingpongEEENS5_IJNSA_ILi64EEENSA_ILi128EEESG_EEENS_12float_e5m2_tENS5_IJlSC_lEEESJ_SK_NS4_8TiledMMAINS4_8MMA_AtomIJNS4_4SM904GMMA31MMA_64x128x32_F32E5M2E5M2_SS_TNILNSO_7ScaleInE1ELSQ_1EEEEEENS4_6LayoutINS5_IJSC_SC_SC_EEENS5_IJNSA_ILi0EEESV_SV_EEEEENS5_IJNS4_10UnderscoreESY_SY_EEEEENS4_13SM90_TMA_LOADENS4_14ComposedLayoutINS4_7SwizzleILi2ELi4ELi3EEENS4_18smem_ptr_flag_bitsILi8EEENST_INS5_IJNSA_ILi8EEESG_EEENS5_IJSG_SC_EEEEEEEvNS4_8identityENS4_23SM90_TMA_LOAD_MULTICASTES1B_vS1C_EENS_8epilogue10collective6detail29Sm90TmaWarpSpecializedAdapterINS1G_15DefaultEpilogueISJ_SK_SK_NS1F_6thread17LinearCombinationISJ_Li1EffLNS1K_9ScaleType4KindE0ELNS_15FloatRoundStyleE2ESJ_EENS1_15EpilogueDefaultEEEEEvvEEEEvNT_6ParamsE,"ax",@progbits
	.align	128
.text._ZN7cutlass13device_kernelINS_4gemm6kernel13GemmUniversalIN4cute5tupleIJiiiiEEENS1_10collective13CollectiveMmaINS1_37MainloopSm90TmaGmmaWarpSpecializedFP8ILi18ENS5_IJNS4_1CILi4EEENSA_ILi1EEESC_EEENS1_32KernelTmaWarpSpecializedPingpongEEENS5_IJNSA_ILi64EEENSA_ILi128EEESG_EEENS_12float_e5m2_tENS5_IJlSC_lEEESJ_SK_NS4_8TiledMMAINS4_8MMA_AtomIJNS4_4SM904GMMA31MMA_64x128x32_F32E5M2E5M2_SS_TNILNSO_7ScaleInE1ELSQ_1EEEEEENS4_6LayoutINS5_IJSC_SC_SC_EEENS5_IJNSA_ILi0EEESV_SV_EEEEENS5_IJNS4_10UnderscoreESY_SY_EEEEENS4_13SM90_TMA_LOADENS4_14ComposedLayoutINS4_7SwizzleILi2ELi4ELi3EEENS4_18smem_ptr_flag_bitsILi8EEENST_INS5_IJNSA_ILi8EEESG_EEENS5_IJSG_SC_EEEEEEEvNS4_8identityENS4_23SM90_TMA_LOAD_MULTICASTES1B_vS1C_EENS_8epilogue10collective6detail29Sm90TmaWarpSpecializedAdapterINS1G_15DefaultEpilogueISJ_SK_SK_NS1F_6thread17LinearCombinationISJ_Li1EffLNS1K_9ScaleType4KindE0ELNS_15FloatRoundStyleE2ESJ_EENS1_15EpilogueDefaultEEEEEvvEEEEvNT_6ParamsE:
        .type           _ZN7cutlass13device_kernelINS_4gemm6kernel13GemmUniversalIN4cute5tupleIJiiiiEEENS1_10collective13CollectiveMmaINS1_37MainloopSm90TmaGmmaWarpSpecializedFP8ILi18ENS5_IJNS4_1CILi4EEENSA_ILi1EEESC_EEENS1_32KernelTmaWarpSpecializedPingpongEEENS5_IJNSA_ILi64EEENSA_ILi128EEESG_EEENS_12float_e5m2_tENS5_IJlSC_lEEESJ_SK_NS4_8TiledMMAINS4_8MMA_AtomIJNS4_4SM904GMMA31MMA_64x128x32_F32E5M2E5M2_SS_TNILNSO_7ScaleInE1ELSQ_1EEEEEENS4_6LayoutINS5_IJSC_SC_SC_EEENS5_IJNSA_ILi0EEESV_SV_EEEEENS5_IJNS4_10UnderscoreESY_SY_EEEEENS4_13SM90_TMA_LOADENS4_14ComposedLayoutINS4_7SwizzleILi2ELi4ELi3EEENS4_18smem_ptr_flag_bitsILi8EEENST_INS5_IJNSA_ILi8EEESG_EEENS5_IJSG_SC_EEEEEEEvNS4_8identityENS4_23SM90_TMA_LOAD_MULTICASTES1B_vS1C_EENS_8epilogue10collective6detail29Sm90TmaWarpSpecializedAdapterINS1G_15DefaultEpilogueISJ_SK_SK_NS1F_6thread17LinearCombinationISJ_Li1EffLNS1K_9ScaleType4KindE0ELNS_15FloatRoundStyleE2ESJ_EENS1_15EpilogueDefaultEEEEEvvEEEEvNT_6ParamsE,@function
        .size           _ZN7cutlass13device_kernelINS_4gemm6kernel13GemmUniversalIN4cute5tupleIJiiiiEEENS1_10collective13CollectiveMmaINS1_37MainloopSm90TmaGmmaWarpSpecializedFP8ILi18ENS5_IJNS4_1CILi4EEENSA_ILi1EEESC_EEENS1_32KernelTmaWarpSpecializedPingpongEEENS5_IJNSA_ILi64EEENSA_ILi128EEESG_EEENS_12float_e5m2_tENS5_IJlSC_lEEESJ_SK_NS4_8TiledMMAINS4_8MMA_AtomIJNS4_4SM904GMMA31MMA_64x128x32_F32E5M2E5M2_SS_TNILNSO_7ScaleInE1ELSQ_1EEEEEENS4_6LayoutINS5_IJSC_SC_SC_EEENS5_IJNSA_ILi0EEESV_SV_EEEEENS5_IJNS4_10UnderscoreESY_SY_EEEEENS4_13SM90_TMA_LOADENS4_14ComposedLayoutINS4_7SwizzleILi2ELi4ELi3EEENS4_18smem_ptr_flag_bitsILi8EEENST_INS5_IJNSA_ILi8EEESG_EEENS5_IJSG_SC_EEEEEEEvNS4_8identityENS4_23SM90_TMA_LOAD_MULTICASTES1B_vS1C_EENS_8epilogue10collective6detail29Sm90TmaWarpSpecializedAdapterINS1G_15DefaultEpilogueISJ_SK_SK_NS1F_6thread17LinearCombinationISJ_Li1EffLNS1K_9ScaleType4KindE0ELNS_15FloatRoundStyleE2ESJ_EENS1_15EpilogueDefaultEEEEEvvEEEEvNT_6ParamsE,(.L_x_237 - _ZN7cutlass13device_kernelINS_4gemm6kernel13GemmUniversalIN4cute5tupleIJiiiiEEENS1_10collective13CollectiveMmaINS1_37MainloopSm90TmaGmmaWarpSpecializedFP8ILi18ENS5_IJNS4_1CILi4EEENSA_ILi1EEESC_EEENS1_32KernelTmaWarpSpecializedPingpongEEENS5_IJNSA_ILi64EEENSA_ILi128EEESG_EEENS_12float_e5m2_tENS5_IJlSC_lEEESJ_SK_NS4_8TiledMMAINS4_8MMA_AtomIJNS4_4SM904GMMA31MMA_64x128x32_F32E5M2E5M2_SS_TNILNSO_7ScaleInE1ELSQ_1EEEEEENS4_6LayoutINS5_IJSC_SC_SC_EEENS5_IJNSA_ILi0EEESV_SV_EEEEENS5_IJNS4_10UnderscoreESY_SY_EEEEENS4_13SM90_TMA_LOADENS4_14ComposedLayoutINS4_7SwizzleILi2ELi4ELi3EEENS4_18smem_ptr_flag_bitsILi8EEENST_INS5_IJNSA_ILi8EEESG_EEENS5_IJSG_SC_EEEEEEEvNS4_8identityENS4_23SM90_TMA_LOAD_MULTICASTES1B_vS1C_EENS_8epilogue10collective6detail29Sm90TmaWarpSpecializedAdapterINS1G_15DefaultEpilogueISJ_SK_SK_NS1F_6thread17LinearCombinationISJ_Li1EffLNS1K_9ScaleType4KindE0ELNS_15FloatRoundStyleE2ESJ_EENS1_15EpilogueDefaultEEEEEvvEEEEvNT_6ParamsE)
        .other          _ZN7cutlass13device_kernelINS_4gemm6kernel13GemmUniversalIN4cute5tupleIJiiiiEEENS1_10collective13CollectiveMmaINS1_37MainloopSm90TmaGmmaWarpSpecializedFP8ILi18ENS5_IJNS4_1CILi4EEENSA_ILi1EEESC_EEENS1_32KernelTmaWarpSpecializedPingpongEEENS5_IJNSA_ILi64EEENSA_ILi128EEESG_EEENS_12float_e5m2_tENS5_IJlSC_lEEESJ_SK_NS4_8TiledMMAINS4_8MMA_AtomIJNS4_4SM904GMMA31MMA_64x128x32_F32E5M2E5M2_SS_TNILNSO_7ScaleInE1ELSQ_1EEEEEENS4_6LayoutINS5_IJSC_SC_SC_EEENS5_IJNSA_ILi0EEESV_SV_EEEEENS5_IJNS4_10UnderscoreESY_SY_EEEEENS4_13SM90_TMA_LOADENS4_14ComposedLayoutINS4_7SwizzleILi2ELi4ELi3EEENS4_18smem_ptr_flag_bitsILi8EEENST_INS5_IJNSA_ILi8EEESG_EEENS5_IJSG_SC_EEEEEEEvNS4_8identityENS4_23SM90_TMA_LOAD_MULTICASTES1B_vS1C_EENS_8epilogue10collective6detail29Sm90TmaWarpSpecializedAdapterINS1G_15DefaultEpilogueISJ_SK_SK_NS1F_6thread17LinearCombinationISJ_Li1EffLNS1K_9ScaleType4KindE0ELNS_15FloatRoundStyleE2ESJ_EENS1_15EpilogueDefaultEEEEEvvEEEEvNT_6ParamsE,@"STO_CUDA_ENTRY STV_DEFAULT"
_ZN7cutlass13device_kernelINS_4gemm6kernel13GemmUniversalIN4cute5tupleIJiiiiEEENS1_10collective13CollectiveMmaINS1_37MainloopSm90TmaGmmaWarpSpecializedFP8ILi18ENS5_IJNS4_1CILi4EEENSA_ILi1EEESC_EEENS1_32KernelTmaWarpSpecializedPingpongEEENS5_IJNSA_ILi64EEENSA_ILi128EEESG_EEENS_12float_e5m2_tENS5_IJlSC_lEEESJ_SK_NS4_8TiledMMAINS4_8MMA_AtomIJNS4_4SM904GMMA31MMA_64x128x32_F32E5M2E5M2_SS_TNILNSO_7ScaleInE1ELSQ_1EEEEEENS4_6LayoutINS5_IJSC_SC_SC_EEENS5_IJNSA_ILi0EEESV_SV_EEEEENS5_IJNS4_10UnderscoreESY_SY_EEEEENS4_13SM90_TMA_LOADENS4_14ComposedLayoutINS4_7SwizzleILi2ELi4ELi3EEENS4_18smem_ptr_flag_bitsILi8EEENST_INS5_IJNSA_ILi8EEESG_EEENS5_IJSG_SC_EEEEEEEvNS4_8identityENS4_23SM90_TMA_LOAD_MULTICASTES1B_vS1C_EENS_8epilogue10collective6detail29Sm90TmaWarpSpecializedAdapterINS1G_15DefaultEpilogueISJ_SK_SK_NS1F_6thread17LinearCombinationISJ_Li1EffLNS1K_9ScaleType4KindE0ELNS_15FloatRoundStyleE2ESJ_EENS1_15EpilogueDefaultEEEEEvvEEEEvNT_6ParamsE:
[----:B------:R-:W-:Y:S01]  /*0000*/  LDC R1, c[0x0][0x28] ;  /* 0x00000a00ff017b82 */ /* 0x000fe20000000800 */
[----:B------:R-:W0:Y:S01]  /*0010*/  S2R R11, SR_TID.X ;  /* 0x00000000000b7919 */ /* 0x000e220000002100 */
[----:B------:R-:W-:Y:S01]  /*0020*/  ELECT P0, URZ, PT ;  /* 0x00000000003f782f */ /* 0x000fe20003800000 */
[----:B------:R-:W-:Y:S01]  /*0030*/  BSSY B0, `(.L_x_0) ;  /* 0x000000f000007945 */ /* 0x000fe20003800000 */
[--C-:B0-----:R-:W-:Y:S02]  /*0040*/  SHF.R.U32.HI R0, RZ, 0x5, R11.reuse ;  /* 0x00000005ff007819 */ /* 0x101fe4000001160b */
[----:B------:R-:W-:-:S03]  /*0050*/  SHF.R.U32.HI R3, RZ, 0x7, R11 ;  /* 0x00000007ff037819 */ /* 0x000fc6000001160b */
[----:B------:R-:W0:Y:S04]  /*0060*/  SHFL.IDX PT, R2, R0, RZ, 0x1f ;  /* 0x00001fff00027589 */ /* 0x000e2800000e0000 */
[----:B------:R1:W2:Y:S01]  /*0070*/  SHFL.IDX PT, R5, R3, RZ, 0x1f ;  /* 0x00001fff03057589 */ /* 0x0002a200000e0000 */
[----:B0-----:R-:W-:-:S13]  /*0080*/  ISETP.NE.OR P0, PT, R2, RZ, !P0 ;  /* 0x000000ff0200720c */ /* 0x001fda0004705670 */
[----:B-12---:R-:W-:Y:S05]  /*0090*/  @P0 BRA `(.L_x_1) ;  /* 0x0000000000200947 */ /* 0x006fea0003800000 */
[----:B------:R-:W-:Y:S02]  /*00a0*/  ULDC.64 UR4, c[0x0][0x198] ;  /* 0x0000660000047ab9 */ /* 0x000fe40000000a00 */
[----:B------:R-:W-:Y:S02]  /*00b0*/  UIADD3 UR6, UP0, UR4, 0xf0, URZ ;  /* 0x000000f004067890 */ /* 0x000fe4000ff1e03f */
[----:B------:R-:W-:Y:S02]  /*00c0*/  UIADD3 UR4, UP1, UR4, 0x1f0, URZ ;  /* 0x000001f004047890 */ /* 0x000fe4000ff3e03f */
[----:B------:R-:W-:Y:S02]  /*00d0*/  UIADD3.X UR7, URZ, UR5, URZ, UP0, !UPT ;  /* 0x000000053f077290 */ /* 0x000fe400087fe43f */
[----:B------:R-:W-:-:S07]  /*00e0*/  UIADD3.X UR5, URZ, UR5, URZ, UP1, !UPT ;  /* 0x000000053f057290 */ /* 0x000fce0008ffe43f */
[----:B------:R0:W-:Y:S02]  /*00f0*/  UTMACCTL.PF [UR6] ;  /* 0x00000000060079b9 */ /* 0x0001e40008040000 */
[----:B------:R0:W-:Y:S02]  /*0100*/  UTMACCTL.PF [UR4] ;  /* 0x00000000040079b9 */ /* 0x0001e40008040000 */
[----:B0-----:R-:W-:Y:S01]  /*0110*/  NOP ;  /* 0x0000000000007918 */ /* 0x001fe20000000000 */
.L_x_1:
[----:B------:R-:W-:Y:S05]  /*0120*/  BSYNC B0 ;  /* 0x0000000000007941 */ /* 0x000fea0003800000 */
.L_x_0:
[----:B------:R-:W0:Y:S02]  /*0130*/  SHFL.IDX PT, R6, R0, RZ, 0x1f ;  /* 0x00001fff00067589 */ /* 0x000e2400000e0000 */
[----:B0-----:R-:W-:-:S13]  /*0140*/  ISETP.NE.AND P0, PT, R6, RZ, PT ;  /* 0x000000ff0600720c */ /* 0x001fda0003f05270 */
[----:B------:R-:W-:Y:S05]  /*0150*/  @P0 BRA `(.L_x_2) ;  /* 0x0000000000d40947 */ /* 0x000fea0003800000 */
[----:B------:R-:W-:Y:S01]  /*0160*/  ELECT P0, URZ, PT ;  /* 0x00000000003f782f */ /* 0x000fe20003800000 */
[----:B------:R-:W-:-:S12]  /*0170*/  BSSY B0, `(.L_x_2) ;  /* 0x0000033000007945 */ /* 0x000fd80003800000 */
[----:B------:R-:W-:Y:S05]  /*0180*/  @!P0 BRA `(.L_x_3) ;  /* 0x0000000000c48947 */ /* 0x000fea0003800000 */
[----:B------:R-:W0:Y:S01]  /*0190*/  S2UR UR8, SR_CgaCtaId ;  /* 0x00000000000879c3 */ /* 0x000e220000008800 */
[----:B------:R-:W-:Y:S01]  /*01a0*/  UMOV UR4, 0x400 ;  /* 0x0000040000047882 */ /* 0x000fe20000000000 */
[----:B------:R-:W-:Y:S01]  /*01b0*/  UMOV UR5, 0x1 ;  /* 0x0000000100057882 */ /* 0x000fe20000000000 */
[----:B------:R-:W-:Y:S02]  /*01c0*/  UMOV UR6, 0x4 ;  /* 0x0000000400067882 */ /* 0x000fe40000000000 */
[----:B------:R-:W-:-:S04]  /*01d0*/  UIADD3 UR6, -UR6, 0x100000, URZ ;  /* 0x0010000006067890 */ /* 0x000fc8000fffe13f */
[----:B------:R-:W-:Y:S02]  /*01e0*/  USHF.L.U32 UR7, UR6, 0xb, URZ ;  /* 0x0000000b06077899 */ /* 0x000fe4000800063f */
[----:B------:R-:W-:Y:S02]  /*01f0*/  USHF.L.U32 UR6, UR6, 0x1, URZ ;  /* 0x0000000106067899 */ /* 0x000fe4000800063f */
[----:B0-----:R-:W-:Y:S02]  /*0200*/  ULEA UR8, UR8, UR4, 0x18 ;  /* 0x0000000408087291 */ /* 0x001fe4000f8ec03f */
[----:B------:R-:W-:-:S04]  /*0210*/  UIADD3 UR4, -UR5, 0x100000, URZ ;  /* 0x0010000005047890 */ /* 0x000fc8000fffe13f */
[----:B------:R-:W-:Y:S02]  /*0220*/  USHF.L.U32 UR5, UR4, 0xb, URZ ;  /* 0x0000000b04057899 */ /* 0x000fe4000800063f */
[----:B------:R-:W-:Y:S01]  /*0230*/  USHF.L.U32 UR4, UR4, 0x1, URZ ;  /* 0x0000000104047899 */ /* 0x000fe2000800063f */
[----:B------:R-:W0:Y:S11]  /*0240*/  FENCE.VIEW.ASYNC.S ;  /* 0x00000000000073c6 */ /* 0x000e360000000000 */
[----:B0-----:R0:W1:Y:S01]  /*0250*/  SYNCS.EXCH.64 URZ, [UR8], UR4 ;  /* 0x00000004083f75b2 */ /* 0x0010620008000100 */
[----:B------:R0:W2:Y:S01]  /*0260*/  SYNCS.EXCH.64 URZ, [UR8+0x90], UR6 ;  /* 0x00009006083f75b2 */ /* 0x0000a20008000100 */
[----:B------:R0:W3:Y:S01]  /*0270*/  SYNCS.EXCH.64 URZ, [UR8+0x8], UR4 ;  /* 0x00000804083f75b2 */ /* 0x0000e20008000100 */
[----:B------:R0:W4:Y:S01]  /*0280*/  SYNCS.EXCH.64 URZ, [UR8+0x98], UR6 ;  /* 0x00009806083f75b2 */ /* 0x0001220008000100 */
[----:B------:R0:W0:Y:S01]  /*0290*/  SYNCS.EXCH.64 URZ, [UR8+0x10], UR4 ;  /* 0x00001004083f75b2 */ /* 0x0000220008000100 */
        /* <DEDUP_REMOVED lines=31> */
[----:B-1234-:R-:W-:Y:S01]  /*0490*/  NOP ;  /* 0x0000000000007918 */ /* 0x01efe20000000000 */
.L_x_3:
[----:B0-----:R-:W-:Y:S05]  /*04a0*/  BSYNC B0 ;  /* 0x0000000000007941 */ /* 0x001fea0003800000 */
.L_x_2:
[----:B------:R-:W-:Y:S01]  /*04b0*/  SHF.R.S32.HI R4, RZ, 0x1f, R11 ;  /* 0x0000001fff047819 */ /* 0x000fe2000001140b */
[----:B------:R-:W0:Y:S01]  /*04c0*/  SHFL.IDX PT, R7, R0, RZ, 0x1f ;  /* 0x00001fff00077589 */ /* 0x000e2200000e0000 */
[----:B------:R-:W1:Y:S01]  /*04d0*/  S2UR UR12, SR_CTAID.X ;  /* 0x00000000000c79c3 */ /* 0x000e620000002500 */
[----:B------:R-:W-:Y:S02]  /*04e0*/  ELECT P0, URZ, PT ;  /* 0x00000000003f782f */ /* 0x000fe40003800000 */
[----:B------:R-:W-:Y:S01]  /*04f0*/  LEA.HI R4, R4, R11, RZ, 0x7 ;  /* 0x0000000b04047211 */ /* 0x000fe200078f38ff */
[----:B------:R-:W2:Y:S01]  /*0500*/  SHFL.IDX PT, R8, R0, RZ, 0x1f ;  /* 0x00001fff00087589 */ /* 0x000ea200000e0000 */
[----:B------:R-:W-:Y:S01]  /*0510*/  SHF.R.S32.HI R9, RZ, 0x1f, R6 ;  /* 0x0000001fff097819 */ /* 0x000fe20000011406 */
[----:B------:R-:W-:Y:S01]  /*0520*/  ULDC UR4, c[0x0][0x150] ;  /* 0x0000540000047ab9 */ /* 0x000fe20000000800 */
[----:B------:R-:W-:Y:S01]  /*0530*/  LOP3.LUT R4, R4, 0xffffff80, RZ, 0xc0, !PT ;  /* 0xffffff8004047812 */ /* 0x000fe200078ec0ff */
[----:B------:R-:W3:Y:S01]  /*0540*/  S2R R16, SR_CTAID.Y ;  /* 0x0000000000107919 */ /* 0x000ee20000002600 */
[----:B------:R-:W-:Y:S01]  /*0550*/  LEA.HI R9, R9, R6, RZ, 0x2 ;  /* 0x0000000609097211 */ /* 0x000fe200078f10ff */
[----:B------:R-:W4:Y:S01]  /*0560*/  LDC R12, c[0x0][0x144] ;  /* 0x00005100ff0c7b82 */ /* 0x000f220000000800 */
[----:B------:R-:W-:Y:S01]  /*0570*/  ELECT P1, URZ, PT ;  /* 0x00000000003f782f */ /* 0x000fe20003820000 */
[----:B------:R-:W-:Y:S01]  /*0580*/  IMAD.IADD R10, R11, 0x1, -R4 ;  /* 0x000000010b0a7824 */ /* 0x000fe200078e0a04 */
[----:B------:R5:W4:Y:S01]  /*0590*/  SHFL.IDX PT, R14, R3, RZ, 0x1f ;  /* 0x00001fff030e7589 */ /* 0x000b2200000e0000 */
[----:B------:R-:W-:Y:S01]  /*05a0*/  LOP3.LUT R9, R9, 0x3ffffffc, RZ, 0xc0, !PT ;  /* 0x3ffffffc09097812 */ /* 0x000fe200078ec0ff */
[----:B------:R-:W-:Y:S01]  /*05b0*/  ULDC UR5, c[0x0][0x154] ;  /* 0x0000550000057ab9 */ /* 0x000fe20000000800 */
[----:B------:R-:W-:Y:S01]  /*05c0*/  UMOV UR11, 0x80 ;  /* 0x00000080000b7882 */ /* 0x000fe20000000000 */
[----:B------:R-:W-:Y:S01]  /*05d0*/  SHF.R.S32.HI R19, RZ, 0x1f, R10 ;  /* 0x0000001fff137819 */ /* 0x000fe2000001140a */
[----:B------:R-:W3:Y:S01]  /*05e0*/  LDC R13, c[0x0][0x140] ;  /* 0x00005000ff0d7b82 */ /* 0x000ee20000000800 */
[----:B------:R-:W-:Y:S01]  /*05f0*/  IMAD.IADD R9, R6, 0x1, -R9 ;  /* 0x0000000106097824 */ /* 0x000fe200078e0a09 */
[----:B------:R-:W-:Y:S01]  /*0600*/  NOP ;  /* 0x0000000000007918 */ /* 0x000fe20000000000 */
[----:B------:R-:W-:Y:S01]  /*0610*/  LEA.HI R4, R19, R10, RZ, 0x3 ;  /* 0x0000000a13047211 */ /* 0x000fe200078f18ff */
[----:B------:R-:W-:Y:S01]  /*0620*/  NOP ;  /* 0x0000000000007918 */ /* 0x000fe20000000000 */
[----:B-----5:R-:W-:Y:S01]  /*0630*/  SHF.R.S32.HI R3, RZ, 0x1f, R2 ;  /* 0x0000001fff037819 */ /* 0x020fe20000011402 */
[----:B------:R-:W-:Y:S01]  /*0640*/  VIADD R40, R5, 0xffffffff ;  /* 0xffffffff05287836 */ /* 0x000fe20000000000 */
[----:B0-----:R-:W-:Y:S01]  /*0650*/  ISETP.NE.OR P0, PT, R7, RZ, !P0 ;  /* 0x000000ff0700720c */ /* 0x001fe20004705670 */
[----:B------:R-:W0:Y:S01]  /*0660*/  LDC R25, c[0x0][0x148] ;  /* 0x00005200ff197b82 */ /* 0x000e220000000800 */
[----:B------:R-:W-:-:S02]  /*0670*/  SHF.R.S32.HI R7, RZ, 0x3, R4 ;  /* 0x00000003ff077819 */ /* 0x000fc40000011404 */
[----:B-1----:R-:W-:Y:S02]  /*0680*/  I2FP.F32.U32 R0, UR12 ;  /* 0x0000000c00007c45 */ /* 0x002fe40008201000 */
[----:B------:R-:W-:Y:S02]  /*0690*/  SHF.R.S32.HI R4, RZ, 0x1f, R4 ;  /* 0x0000001fff047819 */ /* 0x000fe40000011404 */
[----:B------:R-:W-:Y:S01]  /*06a0*/  LEA.HI R3, R3, R2, RZ, 0x2 ;  /* 0x0000000203037211 */ /* 0x000fe200078f10ff */
[----:B------:R-:W-:Y:S01]  /*06b0*/  FMUL R0, R0, UR4 ;  /* 0x0000000400007c20 */ /* 0x000fe20008400000 */
[----:B------:R-:W-:Y:S01]  /*06c0*/  LEA.HI R4, R4, R7, RZ, 0x2 ;  /* 0x0000000704047211 */ /* 0x000fe200078f10ff */
[----:B------:R-:W-:Y:S01]  /*06d0*/  UMOV UR4, 0x20 ;  /* 0x0000002000047882 */ /* 0x000fe20000000000 */
[----:B--2---:R-:W-:Y:S01]  /*06e0*/  ISETP.NE.OR P1, PT, R8, RZ, !P1 ;  /* 0x000000ff0800720c */ /* 0x004fe20004f25670 */
[----:B------:R-:W-:Y:S01]  /*06f0*/  VOTEU.ALL UP2, P0 ;  /* 0x00000000003f7886 */ /* 0x000fe20000040000 */
[----:B------:R-:W-:Y:S01]  /*0700*/  LOP3.LUT R4, R4, 0xfffffffc, RZ, 0xc0, !PT ;  /* 0xfffffffc04047812 */ /* 0x000fe200078ec0ff */
[----:B------:R-:W1:Y:S01]  /*0710*/  F2I.U32.TRUNC.NTZ R0, R0 ;  /* 0x0000000000007305 */ /* 0x000e62000020f000 */
[----:B------:R-:W-:Y:S01]  /*0720*/  LOP3.LUT R3, R3, 0xfffffffc, RZ, 0xc0, !PT ;  /* 0xfffffffc03037812 */ /* 0x000fe200078ec0ff */
[----:B------:R-:W-:Y:S01]  /*0730*/  VOTEU.ALL UP0, P0 ;  /* 0x00000000003f7886 */ /* 0x000fe20000000000 */
[----:B------:R-:W2:Y:S01]  /*0740*/  @!UP2 S2UR UR7, SR_CgaCtaId ;  /* 0x000000000007a9c3 */ /* 0x000ea20000008800 */
[----:B------:R-:W-:Y:S01]  /*0750*/  IMAD.IADD R4, R7, 0x1, -R4 ;  /* 0x0000000107047824 */ /* 0x000fe200078e0a04 */
[----:B------:R-:W-:Y:S01]  /*0760*/  @!UP2 UMOV UR6, 0x400 ;  /* 0x000004000006a882 */ /* 0x000fe20000000000 */
[----:B------:R-:W-:Y:S01]  /*0770*/  IMAD.IADD R18, R2, 0x1, -R3 ;  /* 0x0000000102127824 */ /* 0x000fe200078e0a03 */
[----:B---3--:R-:W-:Y:S01]  /*0780*/  ISETP.EQ.U32.AND P3, PT, R13, 0x1, PT ;  /* 0x000000010d00780c */ /* 0x008fe20003f62070 */
[----:B------:R-:W-:Y:S01]  /*0790*/  IMAD R4, R9, 0x4, R4 ;  /* 0x0000000409047824 */ /* 0x000fe200078e0204 */
[----:B------:R-:W-:Y:S01]  /*07a0*/  VOTEU.ALL UP1, P0 ;  /* 0x00000000003f7886 */ /* 0x000fe20000020000 */
[----:B------:R-:W-:Y:S01]  /*07b0*/  VOTEU.ALL UP3, P1 ;  /* 0x00000000003f7886 */ /* 0x000fe20000860000 */
[----:B------:R-:W-:Y:S01]  /*07c0*/  VOTEU.ALL UP4, P1 ;  /* 0x00000000003f7886 */ /* 0x000fe20000880000 */
[----:B------:R-:W-:Y:S01]  /*07d0*/  VOTEU.ALL UP5, P1 ;  /* 0x00000000003f7886 */ /* 0x000fe200008a0000 */
[----:B------:R-:W-:Y:S01]  /*07e0*/  SHF.R.S32.HI R3, RZ, 0x1f, R4 ;  /* 0x0000001fff037819 */ /* 0x000fe20000011404 */
[----:B------:R-:W-:Y:S01]  /*07f0*/  IMAD.MOV.U32 R13, RZ, RZ, 0x1 ;  /* 0x00000001ff0d7424 */ /* 0x000fe200078e00ff */
[----:B------:R-:W3:Y:S01]  /*0800*/  @!UP3 S2UR UR10, SR_CgaCtaId ;  /* 0x00000000000ab9c3 */ /* 0x000ee20000008800 */
[----:B-1----:R-:W-:Y:S01]  /*0810*/  IMAD.MOV R7, RZ, RZ, -R0 ;  /* 0x000000ffff077224 */ /* 0x002fe200078e0a00 */
[----:B------:R-:W-:Y:S01]  /*0820*/  LEA.HI R3, R3, R4, RZ, 0x2 ;  /* 0x0000000403037211 */ /* 0x000fe200078f10ff */
[----:B------:R-:W-:Y:S01]  /*0830*/  @!UP3 UMOV UR9, 0x400 ;  /* 0x000004000009b882 */ /* 0x000fe20000000000 */
[----:B------:R-:W-:Y:S01]  /*0840*/  I2FP.F32.U32 R0, R16 ;  /* 0x0000001000007245 */ /* 0x000fe20000201000 */
[----:B----4-:R-:W-:Y:S01]  /*0850*/  IMAD R24, R12, R7, UR12 ;  /* 0x0000000c0c187e24 */ /* 0x010fe2000f8e0207 */
[----:B------:R-:W-:Y:S01]  /*0860*/  LOP3.LUT R7, R3, 0xfffffffc, RZ, 0xc0, !PT ;  /* 0xfffffffc03077812 */ /* 0x000fe200078ec0ff */
[----:B------:R-:W-:Y:S01]  /*0870*/  IMAD.SHL.U32 R3, R4, 0x4, RZ ;  /* 0x0000000404037824 */ /* 0x000fe200078e00ff */
[----:B------:R-:W-:Y:S01]  /*0880*/  LOP3.LUT P0, RZ, R10, 0x7, RZ, 0xc0, !PT ;  /* 0x000000070aff7812 */ /* 0x000fe2000780c0ff */
[----:B------:R-:W-:Y:S01]  /*0890*/  FMUL R0, R0, UR5 ;  /* 0x0000000500007c20 */ /* 0x000fe20008400000 */
[----:B------:R-:W-:-:S04]  /*08a0*/  @!UP2 UIADD3 UR4, -UR4, 0x100000, URZ ;  /* 0x001000000404a890 */ /* 0x000fc8000fffe13f */
[----:B------:R-:W-:Y:S02]  /*08b0*/  @!UP2 USHF.L.U32 UR5, UR4, 0xb, URZ ;  /* 0x0000000b0405a899 */ /* 0x000fe4000800063f */
[----:B------:R-:W-:Y:S01]  /*08c0*/  @!UP2 USHF.L.U32 UR4, UR4, 0x1, URZ ;  /* 0x000000010404a899 */ /* 0x000fe2000800063f */
[C---:B------:R-:W-:Y:S01]  /*08d0*/  IMAD.IADD R7, R4.reuse, 0x1, -R7 ;  /* 0x0000000104077824 */ /* 0x040fe200078e0a07 */
[----:B------:R-:W-:Y:S01]  /*08e0*/  LOP3.LUT R12, R4, 0xc, R3, 0x78, !PT ;  /* 0x0000000c040c7812 */ /* 0x000fe200078e7803 */
[----:B--2---:R-:W-:Y:S01]  /*08f0*/  @!UP2 ULEA UR8, UR7, UR6, 0x18 ;  /* 0x000000060708a291 */ /* 0x004fe2000f8ec03f */
[----:B------:R-:W-:Y:S01]  /*0900*/  ISETP.GE.U32.AND P6, PT, R40, 0x2, PT ;  /* 0x000000022800780c */ /* 0x000fe20003fc6070 */
[----:B------:R-:W1:Y:S01]  /*0910*/  F2I.U32.TRUNC.NTZ R0, R0 ;  /* 0x0000000000007305 */ /* 0x000e62000020f000 */
[----:B------:R-:W-:Y:S01]  /*0920*/  ISETP.NE.AND P2, PT, R7, R24, PT ;  /* 0x000000180700720c */ /* 0x000fe20003f45270 */
[----:B------:R-:W-:-:S04]  /*0930*/  @!UP3 UIADD3 UR6, -UR11, 0x100000, URZ ;  /* 0x001000000b06b890 */ /* 0x000fc8000fffe13f */
[----:B------:R-:W-:Y:S02]  /*0940*/  @!UP3 USHF.L.U32 UR7, UR6, 0xb, URZ ;  /* 0x0000000b0607b899 */ /* 0x000fe4000800063f */
[----:B------:R-:W-:Y:S01]  /*0950*/  @!UP3 USHF.L.U32 UR6, UR6, 0x1, URZ ;  /* 0x000000010606b899 */ /* 0x000fe2000800063f */
[----:B------:R-:W-:Y:S01]  /*0960*/  ISETP.LT.U32.AND P0, PT, R12, 0x4, !P0 ;  /* 0x000000040c00780c */ /* 0x000fe20004701070 */
[----:B------:R-:W-:Y:S01]  /*0970*/  VOTEU.ALL UP2, P1 ;  /* 0x00000000003f7886 */ /* 0x000fe20000840000 */
[----:B------:R-:W-:Y:S02]  /*0980*/  R2UR UR15, R14 ;  /* 0x000000000e0f72ca */ /* 0x000fe400000e0000 */
[----:B------:R-:W-:Y:S01]  /*0990*/  ISETP.NE.AND P4, PT, R5, RZ, PT ;  /* 0x000000ff0500720c */ /* 0x000fe20003f85270 */
[----:B---3--:R-:W-:Y:S01]  /*09a0*/  @!UP3 ULEA UR9, UR10, UR9, 0x18 ;  /* 0x000000090a09b291 */ /* 0x008fe2000f8ec03f */
[----:B------:R-:W2:Y:S02]  /*09b0*/  FENCE.VIEW.ASYNC.S ;  /* 0x00000000000073c6 */ /* 0x000ea40000000000 */
[----:B--2---:R2:W3:Y:S01]  /*09c0*/  @!UP0 SYNCS.EXCH.64 URZ, [UR8+0x150], UR4 ;  /* 0x00015004083f85b2 */ /* 0x0044e20008000100 */
[----:B------:R-:W-:Y:S01]  /*09d0*/  VOTEU.ALL UP3, P1 ;  /* 0x00000000003f7886 */ /* 0x000fe20000860000 */
[----:B------:R-:W-:-:S02]  /*09e0*/  ISETP.NE.AND P1, PT, R18, 0x3, PT ;  /* 0x000000031200780c */ /* 0x000fc40003f25270 */
[----:B------:R-:W-:Y:S01]  /*09f0*/  @P2 SHF.R.S32.HI R3, RZ, 0x1f, R12 ;  /* 0x0000001fff032819 */ /* 0x000fe2000001140c */
[----:B-1----:R-:W-:Y:S01]  /*0a00*/  IMAD.MOV R26, RZ, RZ, -R0 ;  /* 0x000000ffff1a7224 */ /* 0x002fe200078e0a00 */
[----:B------:R-:W-:Y:S02]  /*0a10*/  ISETP.EQ.OR P1, PT, R18, RZ, !P1 ;  /* 0x000000ff1200720c */ /* 0x000fe40004f22670 */
[----:B------:R-:W-:Y:S01]  /*0a20*/  @P2 LEA.HI R3, R3, R12, RZ, 0x2 ;  /* 0x0000000c03032211 */ /* 0x000fe200078f10ff */
[----:B0-----:R-:W-:Y:S01]  /*0a30*/  IMAD R0, R25, R26, R16 ;  /* 0x0000001a19007224 */ /* 0x001fe200078e0210 */
[----:B------:R-:W-:Y:S02]  /*0a40*/  ISETP.EQ.AND P1, PT, R5, RZ, P1 ;  /* 0x000000ff0500720c */ /* 0x000fe40000f22270 */
[----:B------:R-:W-:Y:S02]  /*0a50*/  @P2 SHF.R.S32.HI R3, RZ, 0x2, R3 ;  /* 0x00000002ff032819 */ /* 0x000fe40000011403 */
[----:B------:R-:W-:Y:S01]  /*0a60*/  SEL R7, RZ, 0x1, !P1 ;  /* 0x00000001ff077807 */ /* 0x000fe20004800000 */
[----:B------:R2:W0:Y:S01]  /*0a70*/  @!UP1 SYNCS.EXCH.64 URZ, [UR8+0x158], UR4 ;  /* 0x00015804083f95b2 */ /* 0x0004220008000100 */
[----:B------:R-:W-:Y:S01]  /*0a80*/  @P2 ISETP.NE.AND P5, PT, R3, R0, PT ;  /* 0x000000000300220c */ /* 0x000fe20003fa5270 */
[----:B------:R-:W-:Y:S01]  /*0a90*/  NOP ;  /* 0x0000000000007918 */ /* 0x000fe20000000000 */
[----:B------:R-:W-:-:S02]  /*0aa0*/  SEL R0, RZ, 0x1, !P0 ;  /* 0x00000001ff007807 */ /* 0x000fc40004000000 */
[----:B------:R-:W-:Y:S02]  /*0ab0*/  @P2 SEL R13, RZ, 0x1, P5 ;  /* 0x00000001ff0d2807 */ /* 0x000fe40002800000 */
[----:B------:R-:W-:Y:S02]  /*0ac0*/  SEL R7, R7, 0x2, P6 ;  /* 0x0000000207077807 */ /* 0x000fe40003000000 */
[----:B------:R-:W-:Y:S01]  /*0ad0*/  LOP3.LUT R13, R13, R0, RZ, 0xc0, !PT ;  /* 0x000000000d0d7212 */ /* 0x000fe200078ec0ff */
[----:B------:R2:W1:Y:S01]  /*0ae0*/  @!UP2 SYNCS.EXCH.64 URZ, [UR9+0x130], UR6 ;  /* 0x00013006093fa5b2 */ /* 0x0004620008000100 */
[----:B------:R2:W4:Y:S01]  /*0af0*/  @!UP3 SYNCS.EXCH.64 URZ, [UR9+0x138], UR6 ;  /* 0x00013806093fb5b2 */ /* 0x0005220008000100 */
[----:B------:R2:W0:Y:S01]  /*0b00*/  @!UP4 SYNCS.EXCH.64 URZ, [UR9+0x140], UR6 ;  /* 0x00014006093fc5b2 */ /* 0x0004220008000100 */
[----:B------:R2:W0:Y:S01]  /*0b10*/  @!UP5 SYNCS.EXCH.64 URZ, [UR9+0x148], UR6 ;  /* 0x00014806093fd5b2 */ /* 0x0004220008000100 */
[----:B------:R-:W-:Y:S01]  /*0b20*/  NOP ;  /* 0x0000000000007918 */ /* 0x000fe20000000000 */
[----:B--23--:R-:W-:Y:S05]  /*0b30*/  @!P3 BRA `(.L_x_4) ;  /* 0x000000000008b947 */ /* 0x00cfea0003800000 */
[----:B01--4-:R-:W-:Y:S01]  /*0b40*/  UCGABAR_ARV ;  /* 0x00000000000079c7 */ /* 0x013fe20008000000 */
[----:B------:R-:W-:Y:S05]  /*0b50*/  BRA `(.L_x_5) ;  /* 0x0000000000047947 */ /* 0x000fea0003800000 */
.L_x_4:
[----:B01--4-:R-:W-:Y:S01]  /*0b60*/  NOP ;  /* 0x0000000000007918 */ /* 0x013fe20000000000 */
.L_x_5:
[----:B------:R-:W-:Y:S01]  /*0b70*/  ULDC.64 UR4, c[0x0][0x598] ;  /* 0x0001660000047ab9 */ /* 0x000fe20000000a00 */
[----:B------:R-:W-:Y:S01]  /*0b80*/  ULDC.64 UR18, c[0x0][0x208] ;  /* 0x0000820000127ab9 */ /* 0x000fe20000000a00 */
[----:B------:R-:W-:-:S04]  /*0b90*/  ISETP.NE.U32.AND P0, PT, RZ, UR4, PT ;  /* 0x00000004ff007c0c */ /* 0x000fc8000bf05070 */
[----:B------:R-:W-:-:S13]  /*0ba0*/  ISETP.NE.AND.EX P0, PT, RZ, UR5, PT, P0 ;  /* 0x00000005ff007c0c */ /* 0x000fda000bf05300 */
[----:B------:R-:W-:Y:S05]  /*0bb0*/  @!P0 BRA `(.L_x_6) ;  /* 0x00000000001c8947 */ /* 0x000fea0003800000 */
[----:B------:R-:W0:Y:S02]  /*0bc0*/  LDC.64 R2, c[0x0][0x598] ;  /* 0x00016600ff027b82 */ /* 0x000e240000000a00 */
[----:B0-----:R-:W2:Y:S02]  /*0bd0*/  LDG.E.64 R2, desc[UR18][R2.64] ;  /* 0x0000001202027981 */ /* 0x001ea4000c1e1b00 */
[----:B--2---:R-:W-:-:S04]  /*0be0*/  ISETP.NE.U32.AND P0, PT, R2, RZ, PT ;  /* 0x000000ff0200720c */ /* 0x004fc80003f05070 */
[----:B------:R-:W-:-:S13]  /*0bf0*/  ISETP.NE.AND.EX P0, PT, R3, RZ, PT, P0 ;  /* 0x000000ff0300720c */ /* 0x000fda0003f05300 */
[----:B------:R-:W-:Y:S05]  /*0c00*/  @!P0 BRA `(.L_x_6) ;  /* 0x0000000000088947 */ /* 0x000fea0003800000 */
[----:B------:R0:W5:Y:S01]  /*0c10*/  LD.E R14, desc[UR18][R2.64] ;  /* 0x00000012020e7980 */ /* 0x000162000c101900 */
[----:B------:R-:W-:Y:S05]  /*0c20*/  BRA `(.L_x_7) ;  /* 0x0000000000207947 */ /* 0x000fea0003800000 */
.L_x_6:
[----:B------:R-:W-:Y:S02]  /*0c30*/  ULDC.64 UR4, c[0x0][0x588] ;  /* 0x0001620000047ab9 */ /* 0x000fe40000000a00 */
[----:B------:R-:W-:-:S04]  /*0c40*/  ISETP.NE.U32.AND P0, PT, RZ, UR4, PT ;  /* 0x00000004ff007c0c */ /* 0x000fc8000bf05070 */
[----:B------:R-:W-:-:S13]  /*0c50*/  ISETP.NE.AND.EX P0, PT, RZ, UR5, PT, P0 ;  /* 0x00000005ff007c0c */ /* 0x000fda000bf05300 */
[----:B------:R-:W-:Y:S05]  /*0c60*/  @!P0 BRA `(.L_x_8) ;  /* 0x00000000000c8947 */ /* 0x000fea0003800000 */
[----:B------:R-:W0:Y:S02]  /*0c70*/  LDC.64 R14, c[0x0][0x588] ;  /* 0x00016200ff0e7b82 */ /* 0x000e240000000a00 */
[----:B0-----:R1:W5:Y:S01]  /*0c80*/  LDG.E R14, desc[UR18][R14.64] ;  /* 0x000000120e0e7981 */ /* 0x001362000c1e1900 */
[----:B------:R-:W-:Y:S05]  /*0c90*/  BRA `(.L_x_7) ;  /* 0x0000000000047947 */ /* 0x000fea0003800000 */
.L_x_8:
[----:B------:R-:W2:Y:S02]  /*0ca0*/  LDC R14, c[0x0][0x580] ;  /* 0x00016000ff0e7b82 */ /* 0x000ea40000000800 */
.L_x_7:
[----:B------:R-:W-:Y:S02]  /*0cb0*/  ULDC.64 UR4, c[0x0][0x5a0] ;  /* 0x0001680000047ab9 */ /* 0x000fe40000000a00 */
[----:B------:R-:W-:-:S04]  /*0cc0*/  ISETP.NE.U32.AND P0, PT, RZ, UR4, PT ;  /* 0x00000004ff007c0c */ /* 0x000fc8000bf05070 */
[----:B------:R-:W-:-:S13]  /*0cd0*/  ISETP.NE.AND.EX P0, PT, RZ, UR5, PT, P0 ;  /* 0x00000005ff007c0c */ /* 0x000fda000bf05300 */
[----:B------:R-:W-:Y:S05]  /*0ce0*/  @!P0 BRA `(.L_x_9) ;  /* 0x00000000001c8947 */ /* 0x000fea0003800000 */
[----:B0-----:R-:W0:Y:S02]  /*0cf0*/  LDC.64 R2, c[0x0][0x5a0] ;  /* 0x00016800ff027b82 */ /* 0x001e240000000a00 */
[----:B0-----:R-:W3:Y:S02]  /*0d00*/  LDG.E.64 R2, desc[UR18][R2.64] ;  /* 0x0000001202027981 */ /* 0x001ee4000c1e1b00 */
[----:B---3--:R-:W-:-:S04]  /*0d10*/  ISETP.NE.U32.AND P0, PT, R2, RZ, PT ;  /* 0x000000ff0200720c */ /* 0x008fc80003f05070 */
[----:B------:R-:W-:-:S13]  /*0d20*/  ISETP.NE.AND.EX P0, PT, R3, RZ, PT, P0 ;  /* 0x000000ff0300720c */ /* 0x000fda0003f05300 */
[----:B------:R-:W-:Y:S05]  /*0d30*/  @!P0 BRA `(.L_x_9) ;  /* 0x0000000000088947 */ /* 0x000fea0003800000 */
[----:B-1----:R0:W5:Y:S01]  /*0d40*/  LD.E R15, desc[UR18][R2.64] ;  /* 0x00000012020f7980 */ /* 0x002162000c101900 */
[----:B------:R-:W-:Y:S05]  /*0d50*/  BRA `(.L_x_10) ;  /* 0x0000000000207947 */ /* 0x000fea0003800000 */
.L_x_9:
[----:B------:R-:W-:Y:S02]  /*0d60*/  ULDC.64 UR4, c[0x0][0x590] ;  /* 0x0001640000047ab9 */ /* 0x000fe40000000a00 */
[----:B------:R-:W-:-:S04]  /*0d70*/  ISETP.NE.U32.AND P0, PT, RZ, UR4, PT ;  /* 0x00000004ff007c0c */ /* 0x000fc8000bf05070 */
[----:B------:R-:W-:-:S13]  /*0d80*/  ISETP.NE.AND.EX P0, PT, RZ, UR5, PT, P0 ;  /* 0x00000005ff007c0c */ /* 0x000fda000bf05300 */
[----:B------:R-:W-:Y:S05]  /*0d90*/  @!P0 BRA `(.L_x_11) ;  /* 0x00000000000c8947 */ /* 0x000fea0003800000 */
[----:B0-----:R-:W1:Y:S02]  /*0da0*/  LDC.64 R2, c[0x0][0x590] ;  /* 0x00016400ff027b82 */ /* 0x001e640000000a00 */
[----:B-1----:R1:W5:Y:S01]  /*0db0*/  LDG.E R15, desc[UR18][R2.64] ;  /* 0x00000012020f7981 */ /* 0x002362000c1e1900 */
[----:B------:R-:W-:Y:S05]  /*0dc0*/  BRA `(.L_x_10) ;  /* 0x0000000000047947 */ /* 0x000fea0003800000 */
.L_x_11:
[----:B-1----:R-:W3:Y:S02]  /*0dd0*/  LDC R15, c[0x0][0x584] ;  /* 0x00016100ff0f7b82 */ /* 0x002ee40000000800 */
.L_x_10:
[----:B------:R-:W4:Y:S01]  /*0de0*/  LDC R0, c[0x0][0x65c] ;  /* 0x00019700ff007b82 */ /* 0x000f220000000800 */
[----:B------:R-:W-:Y:S01]  /*0df0*/  ULDC UR8, c[0x0][0x28c] ;  /* 0x0000a30000087ab9 */ /* 0x000fe20000000800 */
[----:B------:R-:W-:Y:S01]  /*0e00*/  ISETP.NE.AND P0, PT, R5, 0x2, PT ;  /* 0x000000020500780c */ /* 0x000fe20003f05270 */
[----:B------:R-:W-:Y:S01]  /*0e10*/  UIADD3 UR8, UR8, 0x3f, URZ ;  /* 0x0000003f08087890 */ /* 0x000fe2000fffe03f */
[----:B------:R-:W-:Y:S01]  /*0e20*/  IMAD.U32 R4, RZ, RZ, UR12 ;  /* 0x0000000cff047e24 */ /* 0x000fe2000f8e00ff */
[----:B------:R-:W-:Y:S01]  /*0e30*/  UMOV UR4, URZ ;  /* 0x0000003f00047c82 */ /* 0x000fe20008000000 */
[----:B------:R-:W-:Y:S01]  /*0e40*/  UMOV UR5, URZ ;  /* 0x0000003f00057c82 */ /* 0x000fe20008000000 */
[----:B------:R-:W-:-:S04]  /*0e50*/  USHF.R.S32.HI UR9, URZ, 0x1f, UR8 ;  /* 0x0000001f3f097899 */ /* 0x000fc80008011408 */
[----:B------:R-:W-:-:S04]  /*0e60*/  ULEA.HI UR9, UR9, UR8, URZ, 0x6 ;  /* 0x0000000809097291 */ /* 0x000fc8000f8f303f */
[----:B------:R-:W-:Y:S01]  /*0e70*/  USHF.R.S32.HI UR13, URZ, 0x6, UR9 ;  /* 0x000000063f0d7899 */ /* 0x000fe20008011409 */
[----:B----4-:R-:W-:-:S13]  /*0e80*/  ISETP.NE.AND P2, PT, R0, 0x1, PT ;  /* 0x000000010000780c */ /* 0x010fda0003f45270 */
[----:B01----:R-:W0:Y:S01]  /*0e90*/  @P2 LDC R3, c[0x0][0x10] ;  /* 0x00000400ff032b82 */ /* 0x003e220000000800 */
[----:B------:R-:W-:Y:S02]  /*0ea0*/  @P2 IMAD.MOV.U32 R17, RZ, RZ, RZ ;  /* 0x000000ffff112224 */ /* 0x000fe400078e00ff */
[----:B------:R-:W-:-:S05]  /*0eb0*/  @P2 IMAD.MOV.U32 R5, RZ, RZ, RZ ;  /* 0x000000ffff052224 */ /* 0x000fca00078e00ff */
[----:B------:R-:W1:Y:S01]  /*0ec0*/  @!P2 LDC R9, c[0x0][0xc] ;  /* 0x00000300ff09ab82 */ /* 0x000e620000000800 */
[----:B------:R-:W-:Y:S01]  /*0ed0*/  ULDC UR6, c[0x0][0xc] ;  /* 0x0000030000067ab9 */ /* 0x000fe20000000800 */
[----:B------:R-:W-:Y:S02]  /*0ee0*/  ULDC UR7, c[0x0][0x10] ;  /* 0x0000040000077ab9 */ /* 0x000fe40000000800 */
[----:B------:R-:W-:-:S04]  /*0ef0*/  UIMAD.WIDE.U32 UR6, UR6, UR7, URZ ;  /* 0x00000007060672a5 */ /* 0x000fc8000f8e003f */
[----:B------:R-:W4:Y:S01]  /*0f00*/  LDC R8, c[0x0][0x14] ;  /* 0x00000500ff087b82 */ /* 0x000f220000000800 */
[----:B0-----:R-:W-:-:S04]  /*0f10*/  @P2 IMAD.WIDE.U32 R2, R3, UR12, R16 ;  /* 0x0000000c03022c25 */ /* 0x001fc8000f8e0010 */
[----:B------:R-:W-:Y:S02]  /*0f20*/  @P2 IMAD.IADD R3, R3, 0x1, R5 ;  /* 0x0000000103032824 */ /* 0x000fe400078e0205 */
[----:B------:R-:W-:Y:S02]  /*0f30*/  IMAD.MOV.U32 R5, RZ, RZ, RZ ;  /* 0x000000ffff057224 */ /* 0x000fe400078e00ff */
[----:B-1----:R-:W-:-:S04]  /*0f40*/  @!P2 IMAD.WIDE.U32 R4, R16, R9, R4 ;  /* 0x000000091004a225 */ /* 0x002fc800078e0004 */
[----:B------:R-:W-:Y:S02]  /*0f50*/  @!P2 IMAD.MOV.U32 R2, RZ, RZ, R4 ;  /* 0x000000ffff02a224 */ /* 0x000fe400078e0004 */
[C---:B----4-:R-:W-:Y:S02]  /*0f60*/  IMAD R21, R8.reuse, UR7, RZ ;  /* 0x0000000708157c24 */ /* 0x050fe4000f8e02ff */
[----:B------:R-:W-:Y:S01]  /*0f70*/  IMAD.WIDE.U32 R8, R8, UR6, RZ ;  /* 0x0000000608087c25 */ /* 0x000fe2000f8e00ff */
[----:B------:R-:W-:-:S03]  /*0f80*/  ULDC.64 UR6, c[0x0][0x650] ;  /* 0x0001940000067ab9 */ /* 0x000fc60000000a00 */
[----:B------:R-:W-:Y:S02]  /*0f90*/  @!P2 IMAD.MOV.U32 R3, RZ, RZ, R5 ;  /* 0x000000ffff03a224 */ /* 0x000fe400078e0005 */
[----:B------:R-:W-:Y:S01]  /*0fa0*/  IMAD.IADD R0, R9, 0x1, R21 ;  /* 0x0000000109007824 */ /* 0x000fe200078e0215 */
[----:B------:R-:W-:Y:S06]  /*0fb0*/  @P0 BRA `(.L_x_12) ;  /* 0x0000000000200947 */ /* 0x000fec0003800000 */
[----:B------:R-:W-:Y:S01]  /*0fc0*/  UISETP.GE.U32.AND UP0, UPT, UR13, 0x12, UPT ;  /* 0x000000120d00788c */ /* 0x000fe2000bf06070 */
[----:B------:R-:W-:Y:S01]  /*0fd0*/  IADD3 R2, P0, R2, R8, RZ ;  /* 0x0000000802027210 */ /* 0x000fe20007f1e0ff */
[----:B------:R-:W-:-:S04]  /*0fe0*/  UIMAD.WIDE.U32 UR4, UR13, 0x38e38e39, URZ ;  /* 0x38e38e390d0478a5 */ /* 0x000fc8000f8e003f */
[----:B------:R-:W-:Y:S01]  /*0ff0*/  USHF.R.U32.HI UR4, URZ, 0x2, UR5 ;  /* 0x000000023f047899 */ /* 0x000fe20008011605 */
[----:B------:R-:W-:Y:S02]  /*1000*/  IMAD.X R3, R0, 0x1, R3, P0 ;  /* 0x0000000100037824 */ /* 0x000fe400000e0603 */
[----:B------:R-:W-:Y:S02]  /*1010*/  UMOV UR5, URZ ;  /* 0x0000003f00057c82 */ /* 0x000fe40008000000 */
[----:B------:R-:W-:Y:S02]  /*1020*/  @UP0 ULOP3.LUT UR5, UR4, 0x1, URZ, 0xc0, !UPT ;  /* 0x0000000104050892 */ /* 0x000fe4000f8ec03f */
[----:B------:R-:W-:-:S12]  /*1030*/  UIMAD UR4, UR4, -0x12, UR13 ;  /* 0xffffffee040478a4 */ /* 0x000fd8000f8e020d */
.L_x_12:
[----:B------:R-:W-:Y:S01]  /*1040*/  ISETP.GE.U32.AND P0, PT, R2, UR6, PT ;  /* 0x0000000602007c0c */ /* 0x000fe2000bf06070 */
[----:B------:R-:W-:Y:S01]  /*1050*/  IMAD.MOV.U32 R6, RZ, RZ, -0x1 ;  /* 0xffffffffff067424 */ /* 0x000fe200078e00ff */
[----:B------:R-:W-:Y:S01]  /*1060*/  PRMT R20, RZ, 0x7610, R20 ;  /* 0x00007610ff147816 */ /* 0x000fe20000000014 */
[----:B------:R-:W-:Y:S01]  /*1070*/  IMAD.MOV.U32 R5, RZ, RZ, -0x1 ;  /* 0xffffffffff057424 */ /* 0x000fe200078e00ff */
[----:B------:R-:W-:Y:S01]  /*1080*/  ISETP.GE.U32.AND.EX P0, PT, R3, UR7, PT, P0 ;  /* 0x0000000703007c0c */ /* 0x000fe2000bf06100 */
[----:B------:R-:W-:-:S12]  /*1090*/  IMAD.MOV.U32 R4, RZ, RZ, -0x1 ;  /* 0xffffffffff047424 */ /* 0x000fd800078e00ff */
[----:B------:R-:W-:Y:S05]  /*10a0*/  @P0 BRA `(.L_x_13) ;  /* 0x0000000400240947 */ /* 0x000fea0003800000 */
[----:B------:R-:W0:Y:S01]  /*10b0*/  LDC.64 R28, c[0x0][0x628] ;  /* 0x00018a00ff1c7b82 */ /* 0x000e220000000a00 */
[----:B------:R-:W-:Y:S02]  /*10c0*/  IMAD.MOV.U32 R4, RZ, RZ, R2 ;  /* 0x000000ffff047224 */ /* 0x000fe400078e0002 */
[----:B------:R-:W-:-:S05]  /*10d0*/  IMAD.MOV.U32 R5, RZ, RZ, R3 ;  /* 0x000000ffff057224 */ /* 0x000fca00078e0003 */
[----:B------:R-:W1:Y:S08]  /*10e0*/  LDC R6, c[0x0][0x630] ;  /* 0x00018c00ff067b82 */ /* 0x000e700000000800 */
[----:B------:R-:W4:Y:S01]  /*10f0*/  LDC.64 R30, c[0x0][0x620] ;  /* 0x00018800ff1e7b82 */ /* 0x000f220000000a00 */
[----:B0-----:R-:W-:-:S04]  /*1100*/  ISETP.NE.U32.AND P0, PT, R28, RZ, PT ;  /* 0x000000ff1c00720c */ /* 0x001fc80003f05070 */
[----:B------:R-:W-:-:S13]  /*1110*/  ISETP.NE.AND.EX P0, PT, R29, RZ, PT, P0 ;  /* 0x000000ff1d00720c */ /* 0x000fda0003f05300 */
[----:B-1--4-:R-:W-:Y:S05]  /*1120*/  @!P0 BRA `(.L_x_14) ;  /* 0x0000000000288947 */ /* 0x012fea0003800000 */
[----:B------:R-:W0:Y:S02]  /*1130*/  LDC R23, c[0x0][0x634] ;  /* 0x00018d00ff177b82 */ /* 0x000e240000000800 */
[----:B0-----:R-:W-:-:S05]  /*1140*/  IADD3 R23, P0, R2, R23, RZ ;  /* 0x0000001702177210 */ /* 0x001fca0007f1e0ff */
[----:B------:R-:W-:-:S04]  /*1150*/  IMAD.X R27, RZ, RZ, R3, P0 ;  /* 0x000000ffff1b7224 */ /* 0x000fc800000e0603 */
[----:B------:R-:W-:-:S04]  /*1160*/  IMAD.WIDE.U32 R4, R27, R28, RZ ;  /* 0x0000001c1b047225 */ /* 0x000fc800078e00ff */
[----:B------:R-:W-:-:S04]  /*1170*/  IMAD.WIDE.U32 R20, P0, R23, R29, R4 ;  /* 0x0000001d17147225 */ /* 0x000fc80007800004 */
[----:B------:R-:W-:-:S04]  /*1180*/  IMAD.WIDE.U32 R4, R23, R28, RZ ;  /* 0x0000001c17047225 */ /* 0x000fc800078e00ff */
[----:B------:R-:W-:Y:S01]  /*1190*/  IMAD.X R23, RZ, RZ, RZ, P0 ;  /* 0x000000ffff177224 */ /* 0x000fe200000e06ff */
[----:B------:R-:W-:Y:S01]  /*11a0*/  IADD3 RZ, P0, R5, R20, RZ ;  /* 0x0000001405ff7210 */ /* 0x000fe20007f1e0ff */
[----:B------:R-:W-:-:S04]  /*11b0*/  IMAD.MOV.U32 R22, RZ, RZ, R21 ;  /* 0x000000ffff167224 */ /* 0x000fc800078e0015 */
[----:B------:R-:W-:-:S08]  /*11c0*/  IMAD.WIDE.U32.X R4, R27, R29, R22, P0 ;  /* 0x0000001d1b047225 */ /* 0x000fd000000e0416 */
.L_x_14:
[----:B------:R-:W0:Y:S01]  /*11d0*/  LDC.64 R32, c[0x0][0x640] ;  /* 0x00019000ff207b82 */ /* 0x000e220000000a00 */
[-CC-:B------:R-:W-:Y:S01]  /*11e0*/  SHF.R.U64 R36, R4, R6.reuse, R5.reuse ;  /* 0x0000000604247219 */ /* 0x180fe20000001205 */
[----:B------:R-:W-:Y:S01]  /*11f0*/  IMAD.MOV.U32 R37, RZ, RZ, 0x1 ;  /* 0x00000001ff257424 */ /* 0x000fe200078e00ff */
[----:B------:R-:W-:Y:S02]  /*1200*/  SHF.R.U32.HI R4, RZ, R6, R5 ;  /* 0x00000006ff047219 */ /* 0x000fe40000011605 */
[----:B------:R-:W-:-:S03]  /*1210*/  IADD3 R21, P0, RZ, -R36, RZ ;  /* 0x80000024ff157210 */ /* 0x000fc60007f1e0ff */
[----:B------:R-:W1:Y:S02]  /*1220*/  LDC R20, c[0x0][0x618] ;  /* 0x00018600ff147b82 */ /* 0x000e640000000800 */
[----:B------:R-:W-:-:S04]  /*1230*/  IMAD.X R5, RZ, RZ, ~R4, P0 ;  /* 0x000000ffff057224 */ /* 0x000fc800000e0e04 */
[-C--:B------:R-:W-:Y:S02]  /*1240*/  IMAD R6, R5, R30.reuse, RZ ;  /* 0x0000001e05067224 */ /* 0x080fe400078e02ff */
[----:B------:R-:W4:Y:S01]  /*1250*/  LDC R23, c[0x0][0x608] ;  /* 0x00018200ff177b82 */ /* 0x000f220000000800 */
[----:B------:R-:W-:-:S04]  /*1260*/  IMAD.WIDE.U32 R4, R21, R30, R2 ;  /* 0x0000001e15047225 */ /* 0x000fc800078e0002 */
[----:B------:R-:W-:-:S03]  /*1270*/  IMAD R21, R21, R31, R6 ;  /* 0x0000001f15157224 */ /* 0x000fc600078e0206 */
[----:B------:R-:W2:Y:S01]  /*1280*/  LDC R28, c[0x0][0x658] ;  /* 0x00019600ff1c7b82 */ /* 0x000ea20000000800 */
[----:B------:R-:W-:Y:S01]  /*1290*/  IMAD.IADD R5, R5, 0x1, R21 ;  /* 0x0000000105057824 */ /* 0x000fe200078e0215 */
[----:B0-----:R-:W-:Y:S01]  /*12a0*/  ISETP.NE.U32.AND P0, PT, R32, RZ, PT ;  /* 0x000000ff2000720c */ /* 0x001fe20003f05070 */
[----:B------:R-:W-:-:S03]  /*12b0*/  IMAD.MOV.U32 R21, RZ, RZ, -0x1 ;  /* 0xffffffffff157424 */ /* 0x000fc600078e00ff */
[----:B------:R-:W-:Y:S02]  /*12c0*/  ISETP.NE.AND.EX P0, PT, R33, RZ, PT, P0 ;  /* 0x000000ff2100720c */ /* 0x000fe40003f05300 */
[----:B------:R-:W0:Y:S01]  /*12d0*/  LDC R31, c[0x0][0x600] ;  /* 0x00018000ff1f7b82 */ /* 0x000e220000000800 */
[-CC-:B-1----:R-:W-:Y:S02]  /*12e0*/  SHF.R.U64 R29, R4, R20.reuse, R5.reuse ;  /* 0x00000014041d7219 */ /* 0x182fe40000001205 */
[----:B------:R-:W-:-:S05]  /*12f0*/  SHF.R.U32.HI R4, RZ, R20, R5 ;  /* 0x00000014ff047219 */ /* 0x000fca0000011605 */
[----:B------:R-:W1:Y:S01]  /*1300*/  LDC R30, c[0x0][0x648] ;  /* 0x00019200ff1e7b82 */ /* 0x000e620000000800 */
[-CC-:B----4-:R-:W-:Y:S02]  /*1310*/  SHF.R.U64 R39, R29, R23.reuse, R4.reuse ;  /* 0x000000171d277219 */ /* 0x190fe40000001204 */
[----:B------:R-:W-:-:S05]  /*1320*/  SHF.R.U32.HI R5, RZ, R23, R4 ;  /* 0x00000017ff057219 */ /* 0x000fca0000011604 */
[----:B------:R-:W4:Y:S01]  /*1330*/  LDC R35, c[0x0][0x638] ;  /* 0x00018e00ff237b82 */ /* 0x000f220000000800 */
[-C--:B--2---:R-:W-:Y:S02]  /*1340*/  SHF.L.U32 R4, R21, R28.reuse, RZ ;  /* 0x0000001c15047219 */ /* 0x084fe400000006ff */
[--C-:B------:R-:W-:Y:S02]  /*1350*/  SHF.R.U64 R38, R39, R28, R5.reuse ;  /* 0x0000001c27267219 */ /* 0x100fe40000001205 */
[----:B------:R-:W-:Y:S02]  /*1360*/  LOP3.LUT R6, RZ, R4, RZ, 0x33, !PT ;  /* 0x00000004ff067212 */ /* 0x000fe400078e33ff */
[----:B------:R-:W-:Y:S01]  /*1370*/  SHF.R.U32.HI R5, RZ, R28, R5 ;  /* 0x0000001cff057219 */ /* 0x000fe20000011605 */
[----:B------:R-:W2:Y:S01]  /*1380*/  LDC R34, c[0x0][0x610] ;  /* 0x00018400ff227b82 */ /* 0x000ea20000000800 */
[----:B------:R-:W-:Y:S01]  /*1390*/  IMAD.MOV.U32 R4, RZ, RZ, R38 ;  /* 0x000000ffff047224 */ /* 0x000fe200078e0026 */
[----:B------:R-:W-:Y:S06]  /*13a0*/  @!P0 BRA `(.L_x_15) ;  /* 0x0000000000288947 */ /* 0x000fec0003800000 */
[----:B------:R-:W3:Y:S02]  /*13b0*/  LDC R23, c[0x0][0x64c] ;  /* 0x00019300ff177b82 */ /* 0x000ee40000000800 */
[----:B---3--:R-:W-:-:S05]  /*13c0*/  IADD3 R23, P0, R38, R23, RZ ;  /* 0x0000001726177210 */ /* 0x008fca0007f1e0ff */
        /* <DEDUP_REMOVED lines=8> */
.L_x_15:
[----:B-1----:R-:W-:Y:S01]  /*1450*/  SHF.R.U64 R17, R4, R30, R5 ;  /* 0x0000001e04117219 */ /* 0x002fe20000001205 */
[----:B------:R-:W-:Y:S01]  /*1460*/  @P2 IMAD R24, R25, R26, R16 ;  /* 0x0000001a19182224 */ /* 0x000fe200078e0210 */
[----:B------:R-:W-:Y:S02]  /*1470*/  SHF.L.U32 R4, R37, R28, RZ ;  /* 0x0000001c25047219 */ /* 0x000fe400000006ff */
[----:B------:R-:W-:Y:S01]  /*1480*/  LOP3.LUT R5, R39, R6, RZ, 0xc0, !PT ;  /* 0x0000000627057212 */ /* 0x000fe200078ec0ff */
[----:B0-----:R-:W-:Y:S02]  /*1490*/  VIADD R6, R31, 0xffffffff ;  /* 0xffffffff1f067836 */ /* 0x001fe40000000000 */
[----:B------:R-:W-:Y:S02]  /*14a0*/  IMAD.MOV R20, RZ, RZ, -R17 ;  /* 0x000000ffff147224 */ /* 0x000fe400078e0a11 */
[----:B------:R-:W-:Y:S01]  /*14b0*/  IMAD R5, R4, R17, R5 ;  /* 0x0000001104057224 */ /* 0x000fe200078e0205 */
[----:B------:R-:W-:Y:S01]  /*14c0*/  LOP3.LUT R17, R29, R6, RZ, 0xc0, !PT ;  /* 0x000000061d117212 */ /* 0x000fe200078ec0ff */
[----:B----4-:R-:W-:-:S02]  /*14d0*/  IMAD R4, R20, R35, R38 ;  /* 0x0000002314047224 */ /* 0x010fc400078e0226 */
[----:B--2---:R-:W-:Y:S02]  /*14e0*/  IMAD R6, R5, R34, R24 ;  /* 0x0000002205067224 */ /* 0x004fe400078e0218 */
[----:B------:R-:W-:Y:S02]  /*14f0*/  IMAD R17, R4, R31, R17 ;  /* 0x0000001f04117224 */ /* 0x000fe400078e0211 */
[----:B------:R-:W-:Y:S02]  /*1500*/  IMAD.MOV.U32 R20, RZ, RZ, 0x1 ;  /* 0x00000001ff147424 */ /* 0x000fe400078e00ff */
[----:B------:R-:W-:Y:S01]  /*1510*/  IMAD.MOV.U32 R4, RZ, RZ, R36 ;  /* 0x000000ffff047224 */ /* 0x000fe200078e0024 */
[----:B------:R-:W-:Y:S02]  /*1520*/  SEL R5, R17, R6, !P2 ;  /* 0x0000000611057207 */ /* 0x000fe40005000000 */
[----:B------:R-:W-:-:S07]  /*1530*/  SEL R6, R6, R17, !P2 ;  /* 0x0000001106067207 */ /* 0x000fce0005000000 */
.L_x_13:
[----:B------:R-:W-:Y:S05]  /*1540*/  @!P3 BRA `(.L_x_16) ;  /* 0x00000000000cb947 */ /* 0x000fea0003800000 */
[----:B------:R-:W-:Y:S01]  /*1550*/  UCGABAR_WAIT ;  /* 0x0000000000007dc7 */ /* 0x000fe20008000000 */
[----:B------:R-:W-:Y:S01]  /*1560*/  CCTL.IVALL ;  /* 0x00000000ff00798f */ /* 0x000fe20002000000 */
[----:B------:R-:W-:Y:S05]  /*1570*/  BRA `(.L_x_17) ;  /* 0x0000000000047947 */ /* 0x000fea0003800000 */
.L_x_16:
[----:B------:R-:W-:Y:S06]  /*1580*/  BAR.SYNC.DEFER_BLOCKING 0x0 ;  /* 0x0000000000007b1d */ /* 0x000fec0000010000 */
.L_x_17:
[----:B------:R-:W-:Y:S05]  /*1590*/  @!P4 BRA `(.L_x_18) ;  /* 0x0000006c0068c947 */ /* 0x000fea0003800000 */
[----:B------:R-:W-:-:S13]  /*15a0*/  ISETP.GT.U32.AND P0, PT, R40, 0x1, PT ;  /* 0x000000012800780c */ /* 0x000fda0003f04070 */
[----:B------:R-:W-:Y:S05]  /*15b0*/  @P0 EXIT ;  /* 0x000000000000094d */ /* 0x000fea0003800000 */
.L_x_19:
[----:B------:R-:W-:-:S08]  /*15c0*/  NOP ;  /* 0x0000000000007918 */ /* 0x000fd00000000000 */
[----:B------:R-:W0:Y:S02]  /*15d0*/  USETMAXREG.TRY_ALLOC.CTAPOOL UP0, 0xe8 ;  /* 0x000000e8000079c8 */ /* 0x000e240008000600 */
[----:B0-----:R-:W-:-:S13]  /*15e0*/  PLOP3.LUT P0, PT, PT, PT, UP0, 0x80, 0x0 ;  /* 0x000000000000781c */ /* 0x001fda0003f0f008 */
[----:B------:R-:W-:Y:S05]  /*15f0*/  @!P0 BRA `(.L_x_19) ;  /* 0xfffffffc00f08947 */ /* 0x000fea000383ffff */
[----:B------:R-:W-:-:S13]  /*1600*/  LOP3.LUT P0, RZ, R20, 0xff, RZ, 0xc0, !PT ;  /* 0x000000ff14ff7812 */ /* 0x000fda000780c0ff */
[----:B------:R-:W-:Y:S05]  /*1610*/  @!P0 EXIT ;  /* 0x000000000000894d */ /* 0x000fea0003800000 */
[----:B------:R-:W0:Y:S01]  /*1620*/  S2UR UR6, SR_CgaCtaId ;  /* 0x00000000000679c3 */ /* 0x000e220000008800 */
[CC--:B------:R-:W-:Y:S01]  /*1630*/  LEA.HI R11, R19.reuse, R10.reuse, RZ, 0x2 ;  /* 0x0000000a130b7211 */ /* 0x0c0fe200078f10ff */
[----:B------:R-:W-:Y:S01]  /*1640*/  UIADD3 UR7, UR15, -0x1, URZ ;  /* 0xffffffff0f077890 */ /* 0x000fe2000fffe03f */
[----:B------:R-:W-:Y:S01]  /*1650*/  LEA.HI R19, R19, R10, RZ, 0x5 ;  /* 0x0000000a13137211 */ /* 0x000fe200078f28ff */
[----:B------:R-:W-:Y:S01]  /*1660*/  UMOV UR12, 0x400 ;  /* 0x00000400000c7882 */ /* 0x000fe20000000000 */
[--C-:B------:R-:W-:Y:S01]  /*1670*/  SHF.R.S32.HI R18, RZ, 0x2, R11.reuse ;  /* 0x00000002ff127819 */ /* 0x100fe2000001140b */
[----:B------:R-:W-:Y:S01]  /*1680*/  UISETP.LT.AND UP0, UPT, UR13, 0x1, UPT ;  /* 0x000000010d00788c */ /* 0x000fe2000bf01270 */
[----:B------:R-:W-:Y:S01]  /*1690*/  SHF.R.S32.HI R17, RZ, 0x1f, R11 ;  /* 0x0000001fff117819 */ /* 0x000fe2000001140b */
[----:B------:R-:W-:Y:S01]  /*16a0*/  USHF.L.U32 UR20, UR13, 0x1, URZ ;  /* 0x000000010d147899 */ /* 0x000fe2000800063f */
[----:B------:R-:W-:Y:S01]  /*16b0*/  LOP3.LUT R11, R11, 0xfffffffc, RZ, 0xc0, !PT ;  /* 0xfffffffc0b0b7812 */ /* 0x000fe200078ec0ff */
[----:B------:R-:W-:Y:S01]  /*16c0*/  USEL UR14, UR13, 0x1, UP0 ;  /* 0x000000010d0e7887 */ /* 0x000fe20008000000 */
[----:B------:R-:W-:Y:S01]  /*16d0*/  LEA.HI R17, R17, R18, RZ, 0x3 ;  /* 0x0000001211117211 */ /* 0x000fe200078f18ff */
[----:B------:R-:W-:Y:S01]  /*16e0*/  UISETP.NE.AND UP0, UPT, UR7, URZ, UPT ;  /* 0x0000003f0700728c */ /* 0x000fe2000bf05270 */
[----:B------:R-:W-:Y:S01]  /*16f0*/  LOP3.LUT R148, R7, 0x1, RZ, 0xfc, !PT ;  /* 0x0000000107947812 */ /* 0x000fe200078efcff */
[----:B------:R-:W-:Y:S01]  /*1700*/  IMAD.IADD R16, R10, 0x1, -R11 ;  /* 0x000000010a107824 */ /* 0x000fe200078e0a0b */
[----:B------:R-:W-:Y:S01]  /*1710*/  LOP3.LUT R17, R17, 0xfffffff8, RZ, 0xc0, !PT ;  /* 0xfffffff811117812 */ /* 0x000fe200078ec0ff */
[----:B------:R-:W-:-:S04]  /*1720*/  UIADD3 UR14, -UR14, UR13, URZ ;  /* 0x0000000d0e0e7290 */ /* 0x000fc8000fffe13f */
[----:B------:R-:W-:Y:S01]  /*1730*/  IMAD.IADD R18, R18, 0x1, -R17 ;  /* 0x0000000112127824 */ /* 0x000fe200078e0a11 */
[----:B------:R-:W-:Y:S01]  /*1740*/  SHF.R.S32.HI R17, RZ, 0x5, R19 ;  /* 0x00000005ff117819 */ /* 0x000fe20000011413 */
[----:B0-----:R-:W-:-:S03]  /*1750*/  ULEA UR12, UR6, UR12, 0x18 ;  /* 0x0000000c060c7291 */ /* 0x001fc6000f8ec03f */
[--C-:B------:R-:W-:Y:S01]  /*1760*/  SHF.R.S32.HI R19, RZ, 0x1f, R18.reuse ;  /* 0x0000001fff137819 */ /* 0x100fe20000011412 */
[----:B------:R-:W-:Y:S01]  /*1770*/  USHF.L.U32 UR6, UR7, 0x3, URZ ;  /* 0x0000000307067899 */ /* 0x000fe2000800063f */
[C-C-:B------:R-:W-:Y:S01]  /*1780*/  IMAD R20, R17.reuse, -0x10, -R18.reuse ;  /* 0xfffffff011147824 */ /* 0x140fe200078e0a12 */
[----:B------:R-:W-:Y:S02]  /*1790*/  USEL UR7, URZ, 0x1, UP0 ;  /* 0x000000013f077887 */ /* 0x000fe40008000000 */
[----:B------:R-:W-:Y:S01]  /*17a0*/  ULOP3.LUT UR6, UR6, 0x8, URZ, 0xc0, !UPT ;  /* 0x0000000806067892 */ /* 0x000fe2000f8ec03f */
[----:B------:R-:W-:Y:S01]  /*17b0*/  IMAD.WIDE R10, R17, 0x10, R18 ;  /* 0x00000010110a7825 */ /* 0x000fe200078e0212 */
[----:B------:R-:W-:Y:S02]  /*17c0*/  UIADD3 UR21, UR12, 0x130, URZ ;  /* 0x000001300c157890 */ /* 0x000fe4000fffe03f */
[----:B------:R-:W-:Y:S01]  /*17d0*/  ULOP3.LUT UR22, UR6, 0x8, URZ, 0x3c, !UPT ;  /* 0x0000000806167892 */ /* 0x000fe2000f8e3c3f */
[----:B------:R-:W-:Y:S01]  /*17e0*/  IMAD.U32 R150, RZ, RZ, UR7 ;  /* 0x00000007ff967e24 */ /* 0x000fe2000f8e00ff */
[----:B------:R-:W-:-:S02]  /*17f0*/  ULOP3.LUT UR16, UR6, 0x18, URZ, 0x3c, !UPT ;  /* 0x0000001806107892 */ /* 0x000fc4000f8e3c3f */
[----:B------:R-:W-:Y:S01]  /*1800*/  ULEA UR15, UR15, UR21, 0x3 ;  /* 0x000000150f0f7291 */ /* 0x000fe2000f8e183f */
[----:B------:R-:W-:Y:S02]  /*1810*/  ULDC UR6, c[0x0][0x284] ;  /* 0x0000a10000067ab9 */ /* 0x000fe40000000800 */
[----:B------:R-:W-:-:S09]  /*1820*/  VIADD R17, R20, UR6 ;  /* 0x0000000614117c36 */ /* 0x000fd20008000000 */
.L_x_174:
[----:B------:R-:W-:Y:S01]  /*1830*/  SHF.L.U32 R18, R150, 0x1f, RZ ;  /* 0x0000001f96127819 */ /* 0x000fe200000006ff */
[----:B------:R-:W0:Y:S01]  /*1840*/  LDC R19, c[0x0][0x28c] ;  /* 0x0000a300ff137b82 */ /* 0x000e220000000800 */
[----:B------:R-:W-:Y:S01]  /*1850*/  UMOV UR6, URZ ;  /* 0x0000003f00067c82 */ /* 0x000fe20008000000 */
[----:B------:R-:W-:Y:S01]  /*1860*/  UMOV UR17, UR4 ;  /* 0x0000000400117c82 */ /* 0x000fe20008000000 */
[----:B-1----:R-:W1:Y:S01]  /*1870*/  SYNCS.PHASECHK.TRANS64.TRYWAIT P0, [UR15+-0x8], R18 ;  /* 0xfffff812ff0075a7 */ /* 0x002e62000800014f */
[----:B0-----:R-:W-:Y:S01]  /*1880*/  ISETP.GE.AND P1, PT, R19, 0x1, PT ;  /* 0x000000011300780c */ /* 0x001fe20003f26270 */
[----:B-1-34-:R-:W-:-:S12]  /*1890*/  @!P0 BRA `(.L_x_20) ;  /* 0x0000008000a48947 */ /* 0x01afd80003800000 */
.L_x_210:
[----:B------:R-:W-:Y:S01]  /*18a0*/  UMOV UR7, URZ ;  /* 0x0000003f00077c82 */ /* 0x000fe20008000000 */
[----:B------:R-:W-:Y:S01]  /*18b0*/  UMOV UR8, URZ ;  /* 0x0000003f00087c82 */ /* 0x000fe20008000000 */
[----:B------:R-:W-:Y:S02]  /*18c0*/  CS2R R88, SRZ ;  /* 0x0000000000587805 */ /* 0x000fe4000001ff00 */
[----:B------:R-:W-:Y:S02]  /*18d0*/  CS2R R22, SRZ ;  /* 0x0000000000167805 */ /* 0x000fe4000001ff00 */
[----:B------:R-:W-:Y:S02]  /*18e0*/  CS2R R90, SRZ ;  /* 0x00000000005a7805 */ /* 0x000fe4000001ff00 */
[----:B------:R-:W-:Y:S02]  /*18f0*/  CS2R R92, SRZ ;  /* 0x00000000005c7805 */ /* 0x000fe4000001ff00 */
[----:B------:R-:W-:-:S02]  /*1900*/  CS2R R94, SRZ ;  /* 0x00000000005e7805 */ /* 0x000fc4000001ff00 */
[----:B------:R-:W-:Y:S02]  /*1910*/  CS2R R96, SRZ ;  /* 0x0000000000607805 */ /* 0x000fe4000001ff00 */
        /* <DEDUP_REMOVED lines=24> */
[----:B------:R-:W-:Y:S01]  /*1aa0*/  CS2R R146, SRZ ;  /* 0x0000000000927805 */ /* 0x000fe2000001ff00 */
[----:B------:R-:W-:Y:S01]  /*1ab0*/  IMAD.MOV.U32 R149, RZ, RZ, RZ ;  /* 0x000000ffff957224 */ /* 0x000fe200078e00ff */
[----:B------:R-:W-:Y:S01]  /*1ac0*/  CS2R R24, SRZ ;  /* 0x0000000000187805 */ /* 0x000fe2000001ff00 */
[----:B------:R-:W-:Y:S01]  /*1ad0*/  IMAD.MOV.U32 R151, RZ, RZ, RZ ;  /* 0x000000ffff977224 */ /* 0x000fe200078e00ff */
[----:B------:R-:W-:Y:S01]  /*1ae0*/  CS2R R26, SRZ ;  /* 0x00000000001a7805 */ /* 0x000fe2000001ff00 */
[----:B------:R-:W-:Y:S01]  /*1af0*/  IMAD.U32 R152, RZ, RZ, UR5 ;  /* 0x00000005ff987e24 */ /* 0x000fe2000f8e00ff */
        /* <DEDUP_REMOVED lines=29> */
[----:B------:R-:W-:Y:S01]  /*1cd0*/  CS2R R86, SRZ ;  /* 0x0000000000567805 */ /* 0x000fe2000001ff00 */
[----:B------:R-:W-:Y:S06]  /*1ce0*/  @!P1 BRA `(.L_x_21) ;  /* 0x00000008003c9947 */ /* 0x000fec0003800000 */
[----:B------:R-:W-:-:S13]  /*1cf0*/  ISETP.NE.AND P1, PT, R148, 0x3, PT ;  /* 0x000000039400780c */ /* 0x000fda0003f25270 */
[----:B------:R-:W-:Y:S05]  /*1d00*/  @!P1 BRA `(.L_x_22) ;  /* 0x0000000000049947 */ /* 0x000fea0003800000 */
[----:B------:R-:W-:Y:S01]  /*1d10*/  BPT.TRAP 0x1 ;  /* 0x000000040000795c */ /* 0x000fe20000300000 */
.L_x_22:
[----:B------:R-:W-:Y:S01]  /*1d20*/  ULEA UR6, UR4, UR12, 0x3 ;  /* 0x0000000c04067291 */ /* 0x000fe2000f8e183f */
[----:B0-----:R-:W-:-:S05]  /*1d30*/  IMAD.U32 R18, RZ, RZ, UR5 ;  /* 0x00000005ff127e24 */ /* 0x001fca000f8e00ff */
[----:B------:R-:W-:-:S04]  /*1d40*/  SHF.L.U32 R18, R18, 0x1f, RZ ;  /* 0x0000001f12127819 */ /* 0x000fc800000006ff */
[----:B------:R0:W1:Y:S01]  /*1d50*/  SYNCS.PHASECHK.TRANS64.TRYWAIT P0, [UR6], R18 ;  /* 0x00000012ff0075a7 */ /* 0x0000620008000146 */
[----:B------:R-:W-:Y:S05]  /*1d60*/  @!P1 BRA `(.L_x_23) ;  /* 0x0000000000049947 */ /* 0x000fea0003800000 */
[----:B------:R-:W-:Y:S01]  /*1d70*/  BPT.TRAP 0x1 ;  /* 0x000000040000795c */ /* 0x000fe20000300000 */
.L_x_23:
[----:B-1----:R-:W-:Y:S05]  /*1d80*/  @P0 BRA `(.L_x_24) ;  /* 0x0000000000080947 */ /* 0x002fea0003800000 */
[----:B------:R-:W1:Y:S02]  /*1d90*/  SYNCS.PHASECHK.TRANS64.TRYWAIT P0, [UR6], R18 ;  /* 0x00000012ff0075a7 */ /* 0x000e640008000146 */
[----:B-1----:R-:W-:Y:S05]  /*1da0*/  @!P0 BRA `(.L_x_25) ;  /* 0x0000007c00788947 */ /* 0x002fea0003800000 */
.L_x_24:
[----:B------:R-:W-:Y:S01]  /*1db0*/  UIADD3 UR6, UR12, 0x200, URZ ;  /* 0x000002000c067890 */ /* 0x000fe2000fffe03f */
[----:B------:R-:W-:Y:S01]  /*1dc0*/  WARPGROUP.ARRIVE ;  /* 0x00000000000079c5 */ /* 0x000fe20000000000 */
[----:B------:R-:W-:Y:S01]  /*1dd0*/  UIADD3 UR7, UR12, 0x12200, URZ ;  /* 0x000122000c077890 */ /* 0x000fe2000fffe03f */
[----:B------:R-:W-:Y:S01]  /*1de0*/  CS2R R88, SRZ ;  /* 0x0000000000587805 */ /* 0x000fe2000001ff00 */
[----:B------:R-:W-:Y:S01]  /*1df0*/  USHF.R.U32.HI UR6, URZ, 0x4, UR6 ;  /* 0x000000043f067899 */ /* 0x000fe20008011606 */
[----:B------:R-:W-:Y:S01]  /*1e00*/  CS2R R22, SRZ ;  /* 0x0000000000167805 */ /* 0x000fe2000001ff00 */
[----:B------:R-:W-:Y:S01]  /*1e10*/  USHF.R.U32.HI UR7, URZ, 0x4, UR7 ;  /* 0x000000043f077899 */ /* 0x000fe20008011607 */
[----:B------:R-:W-:Y:S01]  /*1e20*/  CS2R R90, SRZ ;  /* 0x00000000005a7805 */ /* 0x000fe2000001ff00 */
[----:B------:R-:W-:Y:S01]  /*1e30*/  ULOP3.LUT UR6, UR6, 0x3fff, URZ, 0xc0, !UPT ;  /* 0x00003fff06067892 */ /* 0x000fe2000f8ec03f */
[----:B------:R-:W-:Y:S01]  /*1e40*/  CS2R R92, SRZ ;  /* 0x00000000005c7805 */ /* 0x000fe2000001ff00 */
[----:B------:R-:W-:Y:S01]  /*1e50*/  ULOP3.LUT UR7, UR7, 0x3fff, URZ, 0xc0, !UPT ;  /* 0x00003fff07077892 */ /* 0x000fe2000f8ec03f */
[----:B------:R-:W-:Y:S01]  /*1e60*/  CS2R R94, SRZ ;  /* 0x00000000005e7805 */ /* 0x000fe2000001ff00 */
[----:B------:R-:W-:Y:S01]  /*1e70*/  ULOP3.LUT UR6, UR6, 0x10000, URZ, 0xfc, !UPT ;  /* 0x0001000006067892 */ /* 0x000fe2000f8efc3f */
[----:B------:R-:W-:Y:S01]  /*1e80*/  CS2R R96, SRZ ;  /* 0x0000000000607805 */ /* 0x000fe2000001ff00 */
[----:B------:R-:W-:Y:S01]  /*1e90*/  ULOP3.LUT UR7, UR7, 0x10000, URZ, 0xfc, !UPT ;  /* 0x0001000007077892 */ /* 0x000fe2000f8efc3f */
[----:B------:R-:W-:Y:S01]  /*1ea0*/  CS2R R98, SRZ ;  /* 0x0000000000627805 */ /* 0x000fe2000001ff00 */
[----:B------:R-:W-:Y:S01]  /*1eb0*/  ULEA UR8, UR4, UR6, 0x8 ;  /* 0x0000000604087291 */ /* 0x000fe2000f8e403f */
[----:B------:R-:W-:Y:S01]  /*1ec0*/  CS2R R102, SRZ ;  /* 0x0000000000667805 */ /* 0x000fe2000001ff00 */
[----:B------:R-:W-:Y:S01]  /*1ed0*/  ULEA UR10, UR4, UR7, 0x9 ;  /* 0x00000007040a7291 */ /* 0x000fe2000f8e483f */
[----:B------:R-:W-:Y:S01]  /*1ee0*/  CS2R R100, SRZ ;  /* 0x0000000000647805 */ /* 0x000fe2000001ff00 */
[----:B------:R-:W-:Y:S01]  /*1ef0*/  UMOV UR9, 0x80000020 ;  /* 0x8000002000097882 */ /* 0x000fe20000000000 */
[----:B------:R-:W-:Y:S01]  /*1f00*/  UMOV UR11, 0x80000020 ;  /* 0x80000020000b7882 */ /* 0x000fe20000000000 */
[----:B------:R-:W-:Y:S01]  /*1f10*/  ULDC UR7, c[0x0][0x50c] ;  /* 0x0001430000077ab9 */ /* 0x000fe20000000800 */
[----:B------:R-:W-:Y:S01]  /*1f20*/  UMOV UR6, 0x2 ;  /* 0x0000000200067882 */ /* 0x000fe20000000000 */
[----:B------:R-:W-:Y:S01]  /*1f30*/  UISETP.NE.AND UP0, UPT, UR7, 0x2, UPT ;  /* 0x000000020700788c */ /* 0x000fe2000bf05270 */
[----:B------:R-:W-:-:S02]  /*1f40*/  CS2R R104, SRZ ;  /* 0x0000000000687805 */ /* 0x000fc4000001ff00 */
[----:B------:R-:W-:Y:S01]  /*1f50*/  CS2R R106, SRZ ;  /* 0x00000000006a7805 */ /* 0x000fe2000001ff00 */
[----:B------:R-:W-:Y:S01]  /*1f60*/  QGMMA.64x128x32.F32.E5M2.E5M2 R24, gdesc[UR8], RZ, !UPT ;  /* 0x01e00000081879f3 */ /* 0x000fe2000c7038ff */
[----:B------:R-:W-:Y:S01]  /*1f70*/  USEL UR7, URZ, 0x1, UP0 ;  /* 0x000000013f077887 */ /* 0x000fe20008000000 */
[----:B------:R-:W-:Y:S01]  /*1f80*/  CS2R R108, SRZ ;  /* 0x00000000006c7805 */ /* 0x000fe2000001ff00 */
[----:B------:R-:W-:Y:S01]  /*1f90*/  UIADD3 UR8, UR8, 0x2, URZ ;  /* 0x0000000208087890 */ /* 0x000fe2000fffe03f */
[----:B------:R-:W-:Y:S01]  /*1fa0*/  CS2R R110, SRZ ;  /* 0x00000000006e7805 */ /* 0x000fe2000001ff00 */
[----:B------:R-:W-:Y:S01]  /*1fb0*/  UIADD3 UR10, UR10, 0x2, URZ ;  /* 0x000000020a0a7890 */ /* 0x000fe2000fffe03f */
[----:B------:R-:W-:Y:S02]  /*1fc0*/  CS2R R112, SRZ ;  /* 0x0000000000707805 */ /* 0x000fe4000001ff00 */
[----:B------:R-:W-:Y:S01]  /*1fd0*/  ISETP.NE.AND P0, PT, RZ, UR7, PT ;  /* 0x00000007ff007c0c */ /* 0x000fe2000bf05270 */
[----:B------:R-:W-:Y:S01]  /*1fe0*/  UMOV UR9, 0x80000020 ;  /* 0x8000002000097882 */ /* 0x000fe20000000000 */
[----:B------:R-:W-:Y:S01]  /*1ff0*/  UMOV UR11, 0x80000020 ;  /* 0x80000020000b7882 */ /* 0x000fe20000000000 */
        /* <DEDUP_REMOVED lines=17> */
[----:B------:R-:W-:Y:S02]  /*2110*/  IMAD.MOV.U32 R149, RZ, RZ, RZ ;  /* 0x000000ffff957224 */ /* 0x000fe400078e00ff */
[----:B------:R-:W-:Y:S01]  /*2120*/  IMAD.MOV.U32 R151, RZ, RZ, RZ ;  /* 0x000000ffff977224 */ /* 0x000fe200078e00ff */
[----:B------:R-:W-:Y:S01]  /*2130*/  QGMMA.64x128x32.F32.E5M2.E5M2 R24, gdesc[UR8], R24, gsb0 ;  /* 0x01e00000081879f3 */ /* 0x000fe20008003818 */
[----:B------:R-:W-:Y:S05]  /*2140*/  @!P0 BRA `(.L_x_26) ;  /* 0x0000000400088947 */ /* 0x000fea0003800000 */
[----:B------:R-:W-:Y:S02]  /*2150*/  WARPGROUP.DEPBAR.LE gsb0, 0x0 ;  /* 0x00008000000079c5 */ /* 0x000fe40000010000 */
[----:B------:R-:W-:-:S01]  /*2160*/  FADD R151, RZ, R24 ;  /* 0x00000018ff977221 */ /* 0x000fc20000000000 */
[----:B------:R-:W-:Y:S01]  /*2170*/  FADD R146, RZ, R25 ;  /* 0x00000019ff927221 */ /* 0x000fe20000000000 */
        /* <DEDUP_REMOVED lines=62> */
[----:B------:R-:W-:-:S06]  /*2560*/  UMOV UR6, URZ ;  /* 0x0000003f00067c82 */ /* 0x000fcc0008000000 */
.L_x_26:
[----:B------:R-:W-:-:S04]  /*2570*/  UIADD3 UR17, UR4, 0x1, URZ ;  /* 0x0000000104117890 */ /* 0x000fc8000fffe03f */
[----:B------:R-:W-:-:S04]  /*2580*/  UISETP.NE.AND UP0, UPT, UR17, 0x12, UPT ;  /* 0x000000121100788c */ /* 0x000fc8000bf05270 */
[----:B------:R-:W-:Y:S02]  /*2590*/  USEL UR8, URZ, 0x1, UP0 ;  /* 0x000000013f087887 */ /* 0x000fe40008000000 */
[----:B------:R-:W-:Y:S02]  /*25a0*/  USEL UR17, UR17, URZ, UP0 ;  /* 0x0000003f11117287 */ /* 0x000fe40008000000 */
[----:B------:R-:W-:-:S06]  /*25b0*/  ULOP3.LUT UR8, UR5, UR8, URZ, 0x3c, !UPT ;  /* 0x0000000805087292 */ /* 0x000fcc000f8e3c3f */
[----:B------:R-:W-:Y:S01]  /*25c0*/  IMAD.U32 R152, RZ, RZ, UR8 ;  /* 0x00000008ff987e24 */ /* 0x000fe2000f8e00ff */
[----:B------:R-:W-:-:S06]  /*25d0*/  UMOV UR8, 0x1 ;  /* 0x0000000100087882 */ /* 0x000fcc0000000000 */
.L_x_21:
[----:B------:R-:W-:-:S06]  /*25e0*/  UISETP.GE.AND UP0, UPT, UR14, 0x1, UPT ;  /* 0x000000010e00788c */ /* 0x000fcc000bf06270 */
[----:B------:R-:W-:-:S13]  /*25f0*/  PLOP3.LUT P0, PT, PT, PT, UP0, 0x80, 0x0 ;  /* 0x000000000000781c */ /* 0x000fda0003f0f008 */
[----:B------:R-:W-:Y:S05]  /*2600*/  @!P0 BRA `(.L_x_27) ;  /* 0x0000000800088947 */ /* 0x000fea0003800000 */
[----:B01----:R-:W-:Y:S01]  /*2610*/  IMAD.U32 R18, RZ, RZ, UR14 ;  /* 0x0000000eff127e24 */ /* 0x003fe2000f8e00ff */
[----:B------:R-:W-:Y:S01]  /*2620*/  ULDC UR23, c[0x0][0x50c] ;  /* 0x0001430000177ab9 */ /* 0x000fe20000000800 */
[----:B------:R-:W-:-:S07]  /*2630*/  IMAD.U32 R19, RZ, RZ, UR4 ;  /* 0x00000004ff137e24 */ /* 0x000fce000f8e00ff */
.L_x_35:
[----:B------:R-:W-:-:S13]  /*2640*/  ISETP.NE.AND P1, PT, R148, 0x3, PT ;  /* 0x000000039400780c */ /* 0x000fda0003f25270 */
[----:B------:R-:W-:Y:S05]  /*2650*/  @!P1 BRA `(.L_x_28) ;  /* 0x0000000000049947 */ /* 0x000fea0003800000 */
[----:B------:R-:W-:Y:S01]  /*2660*/  BPT.TRAP 0x1 ;  /* 0x000000040000795c */ /* 0x000fe20000300000 */
.L_x_28:
[----:B------:R-:W-:Y:S01]  /*2670*/  ULEA UR9, UR17, UR12, 0x3 ;  /* 0x0000000c11097291 */ /* 0x000fe2000f8e183f */
[----:B------:R-:W-:-:S08]  /*2680*/  SHF.L.U32 R20, R152, 0x1f, RZ ;  /* 0x0000001f98147819 */ /* 0x000fd000000006ff */
[----:B------:R0:W1:Y:S01]  /*2690*/  SYNCS.PHASECHK.TRANS64.TRYWAIT P0, [UR9], R20 ;  /* 0x00000014ff0075a7 */ /* 0x0000620008000149 */
[----:B------:R-:W-:Y:S05]  /*26a0*/  @!P1 BRA `(.L_x_29) ;  /* 0x0000000000049947 */ /* 0x000fea0003800000 */
[----:B------:R-:W-:Y:S01]  /*26b0*/  BPT.TRAP 0x1 ;  /* 0x000000040000795c */ /* 0x000fe20000300000 */
.L_x_29:
[----:B-1----:R-:W-:Y:S05]  /*26c0*/  @P0 BRA `(.L_x_30) ;  /* 0x0000000000080947 */ /* 0x002fea0003800000 */
[----:B------:R-:W1:Y:S02]  /*26d0*/  SYNCS.PHASECHK.TRANS64.TRYWAIT P0, [UR9], R20 ;  /* 0x00000014ff0075a7 */ /* 0x000e640008000149 */
[----:B-1----:R-:W-:Y:S05]  /*26e0*/  @!P0 BRA `(.L_x_31) ;  /* 0x0000007400408947 */ /* 0x002fea0003800000 */
.L_x_30:
[----:B------:R-:W-:Y:S01]  /*26f0*/  UIADD3 UR9, UR12, 0x200, URZ ;  /* 0x000002000c097890 */ /* 0x000fe2000fffe03f */
[----:B------:R-:W-:Y:S01]  /*2700*/  WARPGROUP.ARRIVE ;  /* 0x00000000000079c5 */ /* 0x000fe20000000000 */
[----:B------:R-:W-:Y:S02]  /*2710*/  UIADD3 UR10, UR12, 0x12200, URZ ;  /* 0x000122000c0a7890 */ /* 0x000fe4000fffe03f */
[----:B------:R-:W-:Y:S02]  /*2720*/  UISETP.NE.AND UP0, UPT, UR7, URZ, UPT ;  /* 0x0000003f0700728c */ /* 0x000fe4000bf05270 */
[----:B------:R-:W-:Y:S02]  /*2730*/  USHF.R.U32.HI UR9, URZ, 0x4, UR9 ;  /* 0x000000043f097899 */ /* 0x000fe40008011609 */
[----:B------:R-:W-:Y:S02]  /*2740*/  USHF.R.U32.HI UR10, URZ, 0x4, UR10 ;  /* 0x000000043f0a7899 */ /* 0x000fe4000801160a */
[----:B------:R-:W-:-:S02]  /*2750*/  USEL UR8, UR8, URZ, !UP0 ;  /* 0x0000003f08087287 */ /* 0x000fc4000c000000 */
[----:B------:R-:W-:Y:S02]  /*2760*/  ULOP3.LUT UR9, UR9, 0x3fff, URZ, 0xc0, !UPT ;  /* 0x00003fff09097892 */ /* 0x000fe4000f8ec03f */
[----:B------:R-:W-:Y:S02]  /*2770*/  ULOP3.LUT UR10, UR10, 0x3fff, URZ, 0xc0, !UPT ;  /* 0x00003fff0a0a7892 */ /* 0x000fe4000f8ec03f */
[----:B------:R-:W-:Y:S02]  /*2780*/  UISETP.NE.U32.AND UP0, UPT, UR8, URZ, UPT ;  /* 0x0000003f0800728c */ /* 0x000fe4000bf05070 */
[----:B------:R-:W-:Y:S02]  /*2790*/  ULOP3.LUT UR8, UR9, 0x10000, URZ, 0xfc, !UPT ;  /* 0x0001000009087892 */ /* 0x000fe4000f8efc3f */
[----:B------:R-:W-:Y:S02]  /*27a0*/  ULOP3.LUT UR10, UR10, 0x10000, URZ, 0xfc, !UPT ;  /* 0x000100000a0a7892 */ /* 0x000fe4000f8efc3f */
[----:B------:R-:W-:-:S02]  /*27b0*/  ULEA UR8, UR17, UR8, 0x8 ;  /* 0x0000000811087291 */ /* 0x000fc4000f8e403f */
[----:B------:R-:W-:Y:S01]  /*27c0*/  ULEA UR10, UR17, UR10, 0x9 ;  /* 0x0000000a110a7291 */ /* 0x000fe2000f8e483f */
[----:B------:R-:W-:Y:S01]  /*27d0*/  UMOV UR9, 0x80000020 ;  /* 0x8000002000097882 */ /* 0x000fe20000000000 */
[----:B------:R-:W-:Y:S01]  /*27e0*/  UMOV UR11, 0x80000020 ;  /* 0x80000020000b7882 */ /* 0x000fe20000000000 */
[----:B------:R-:W-:-:S06]  /*27f0*/  UIADD3 UR6, UR6, 0x2, URZ ;  /* 0x0000000206067890 */ /* 0x000fcc000fffe03f */
[----:B------:R-:W-:Y:S01]  /*2800*/  QGMMA.64x128x32.F32.E5M2.E5M2 R24, gdesc[UR8], R24, UP0 ;  /* 0x01e00000081879f3 */ /* 0x000fe2000bf03818 */
[----:B------:R-:W-:Y:S02]  /*2810*/  UIADD3 UR8, UR8, 0x2, URZ ;  /* 0x0000000208087890 */ /* 0x000fe4000fffe03f */
[----:B------:R-:W-:Y:S01]  /*2820*/  UIADD3 UR10, UR10, 0x2, URZ ;  /* 0x000000020a0a7890 */ /* 0x000fe2000fffe03f */
[----:B------:R-:W-:Y:S01]  /*2830*/  UMOV UR9, 0x80000020 ;  /* 0x8000002000097882 */ /* 0x000fe20000000000 */
[----:B------:R-:W-:Y:S01]  /*2840*/  UMOV UR11, 0x80000020 ;  /* 0x80000020000b7882 */ /* 0x000fe20000000000 */
[----:B------:R-:W-:-:S04]  /*2850*/  UISETP.NE.AND UP0, UPT, UR6, UR23, UPT ;  /* 0x000000170600728c */ /* 0x000fc8000bf05270 */
[----:B------:R-:W-:-:S06]  /*2860*/  USEL UR7, URZ, 0x1, UP0 ;  /* 0x000000013f077887 */ /* 0x000fcc0008000000 */
[----:B------:R-:W-:Y:S01]  /*2870*/  ISETP.NE.AND P0, PT, RZ, UR7, PT ;  /* 0x00000007ff007c0c */ /* 0x000fe2000bf05270 */
[----:B------:R-:W-:Y:S03]  /*2880*/  QGMMA.64x128x32.F32.E5M2.E5M2 R24, gdesc[UR8], R24, gsb0 ;  /* 0x01e00000081879f3 */ /* 0x000fe60008003818 */
[----:B------:R-:W-:-:S09]  /*2890*/  WARPGROUP.DEPBAR.LE gsb0, 0x1 ;  /* 0x00008000000079c5 */ /* 0x000fd20000010100 */
[----:B------:R-:W-:Y:S05]  /*28a0*/  @!P0 BRA `(.L_x_32) ;  /* 0x0000000400088947 */ /* 0x000fea0003800000 */
[----:B------:R-:W-:Y:S02]  /*28b0*/  WARPGROUP.DEPBAR.LE gsb0, 0x0 ;  /* 0x00008000000079c5 */ /* 0x000fe40000010000 */
[----:B------:R-:W-:-:S01]  /*28c0*/  FADD R151, R24, R151 ;  /* 0x0000009718977221 */ /* 0x000fc20000000000 */
[----:B------:R-:W-:Y:S01]  /*28d0*/  FADD R146, R25, R146 ;  /* 0x0000009219927221 */ /* 0x000fe20000000000 */
        /* <DEDUP_REMOVED lines=62> */
[----:B------:R-:W-:-:S06]  /*2cc0*/  UMOV UR6, URZ ;  /* 0x0000003f00067c82 */ /* 0x000fcc0008000000 */
.L_x_32:
[----:B------:R-:W-:Y:S05]  /*2cd0*/  @!P1 BRA `(.L_x_33) ;  /* 0x0000000000049947 */ /* 0x000fea0003800000 */
[----:B------:R-:W-:Y:S01]  /*2ce0*/  BPT.TRAP 0x1 ;  /* 0x000000040000795c */ /* 0x000fe20000300000 */
.L_x_33:
[----:B------:R-:W-:-:S13]  /*2cf0*/  ISETP.NE.AND P0, PT, R13, RZ, PT ;  /* 0x000000ff0d00720c */ /* 0x000fda0003f05270 */
[----:B01----:R-:W-:-:S05]  /*2d00*/  @P0 LEA R20, R19, UR12, 0x3 ;  /* 0x0000000c13140c11 */ /* 0x003fca000f8e18ff */
[----:B------:R-:W-:-:S05]  /*2d10*/  @P0 VIADD R21, R20, 0x90 ;  /* 0x0000009014150836 */ /* 0x000fca0000000000 */
[----:B------:R-:W-:-:S04]  /*2d20*/  @P0 PRMT R21, R12, 0x654, R21 ;  /* 0x000006540c150816 */ /* 0x000fc80000000015 */
[----:B------:R0:W-:Y:S01]  /*2d30*/  @P0 SYNCS.ARRIVE.TRANS64.RED.A1T0 RZ, [R21+URZ], RZ ;  /* 0x000000ff15ff09a7 */ /* 0x0001e2000810043f */
[----:B------:R-:W-:-:S13]  /*2d40*/  ISETP.GT.U32.AND P0, PT, R7, 0x1, PT ;  /* 0x000000010700780c */ /* 0x000fda0003f04070 */
[----:B0-----:R-:W-:Y:S05]  /*2d50*/  @P0 BRA `(.L_x_34) ;  /* 0x0000000000040947 */ /* 0x001fea0003800000 */
[----:B------:R-:W-:Y:S01]  /*2d60*/  BPT.TRAP 0x1 ;  /* 0x000000040000795c */ /* 0x000fe20000300000 */
.L_x_34:
[----:B------:R-:W-:Y:S01]  /*2d70*/  UIADD3 UR17, UR17, 0x1, URZ ;  /* 0x0000000111117890 */ /* 0x000fe2000fffe03f */
[C---:B------:R-:W-:Y:S01]  /*2d80*/  ISETP.GT.AND P1, PT, R18.reuse, 0x1, PT ;  /* 0x000000011200780c */ /* 0x040fe20003f24270 */
[----:B------:R-:W-:Y:S02]  /*2d90*/  VIADD R19, R19, 0x1 ;  /* 0x0000000113137836 */ /* 0x000fe40000000000 */
[----:B------:R-:W-:Y:S01]  /*2da0*/  UISETP.NE.AND UP0, UPT, UR17, 0x12, UPT ;  /* 0x000000121100788c */ /* 0x000fe2000bf05270 */
[----:B------:R-:W-:Y:S02]  /*2db0*/  VIADD R18, R18, 0xffffffff ;  /* 0xffffffff12127836 */ /* 0x000fe40000000000 */
[C---:B------:R-:W-:Y:S01]  /*2dc0*/  ISETP.NE.AND P0, PT, R19.reuse, 0x12, PT ;  /* 0x000000121300780c */ /* 0x040fe20003f05270 */
[----:B------:R-:W-:Y:S02]  /*2dd0*/  USEL UR8, URZ, 0x1, UP0 ;  /* 0x000000013f087887 */ /* 0x000fe40008000000 */
[----:B------:R-:W-:Y:S01]  /*2de0*/  USEL UR17, UR17, URZ, UP0 ;  /* 0x0000003f11117287 */ /* 0x000fe20008000000 */
[----:B------:R-:W-:-:S03]  /*2df0*/  SEL R19, R19, RZ, P0 ;  /* 0x000000ff13137207 */ /* 0x000fc60000000000 */
[----:B------:R-:W-:Y:S01]  /*2e00*/  LOP3.LUT R152, R152, UR8, RZ, 0x3c, !PT ;  /* 0x0000000898987c12 */ /* 0x000fe2000f8e3cff */
[----:B------:R-:W-:Y:S01]  /*2e10*/  UMOV UR8, 0x1 ;  /* 0x0000000100087882 */ /* 0x000fe20000000000 */
[----:B------:R-:W-:Y:S06]  /*2e20*/  @P1 BRA `(.L_x_35) ;  /* 0xfffffff800041947 */ /* 0x000fec000383ffff */
.L_x_27:
[----:B------:R-:W-:Y:S01]  /*2e30*/  UISETP.NE.AND UP0, UPT, UR6, URZ, UPT ;  /* 0x0000003f0600728c */ /* 0x000fe2000bf05270 */
[----:B01----:R-:W0:Y:S01]  /*2e40*/  LDC R18, c[0x0][0x28c] ;  /* 0x0000a300ff127b82 */ /* 0x003e220000000800 */
[----:B------:R-:W-:Y:S02]  /*2e50*/  IMAD.U32 R19, RZ, RZ, UR22 ;  /* 0x00000016ff137e24 */ /* 0x000fe4000f8e00ff */
[----:B------:R-:W-:-:S06]  /*2e60*/  USEL UR6, URZ, 0x1, !UP0 ;  /* 0x000000013f067887 */ /* 0x000fcc000c000000 */
[----:B------:R-:W-:-:S13]  /*2e70*/  ISETP.NE.AND P0, PT, RZ, UR6, PT ;  /* 0x00000006ff007c0c */ /* 0x000fda000bf05270 */
[----:B------:R-:W-:Y:S05]  /*2e80*/  @!P0 BRA `(.L_x_36) ;  /* 0x0000000400048947 */ /* 0x000fea0003800000 */
[----:B------:R-:W-:Y:S02]  /*2e90*/  WARPGROUP.DEPBAR.LE gsb0, 0x0 ;  /* 0x00008000000079c5 */ /* 0x000fe40000010000 */
[----:B------:R-:W-:Y:S01]  /*2ea0*/  FADD R151, R24, R151 ;  /* 0x0000009718977221 */ /* 0x000fe20000000000 */
        /* <DEDUP_REMOVED lines=62> */
[----:B------:R-:W-:-:S07]  /*3290*/  FADD R88, R88, R87 ;  /* 0x0000005758587221 */ /* 0x000fce0000000000 */
.L_x_36:
[----:B0-----:R-:W-:Y:S01]  /*32a0*/  ISETP.GE.AND P0, PT, R18, 0x1, PT ;  /* 0x000000011200780c */ /* 0x001fe20003f06270 */
[----:B------:R0:W-:Y:S01]  /*32b0*/  SYNCS.ARRIVE.TRANS64.A1T0 RZ, [R19+UR21], RZ ;  /* 0x000000ff13ff79a7 */ /* 0x0001e20008100015 */
[----:B------:R-:W-:-:S11]  /*32c0*/  WARPGROUP.DEPBAR.LE gsb0, 0x0 ;  /* 0x00008000000079c5 */ /* 0x000fd60000010000 */
[----:B------:R-:W-:Y:S05]  /*32d0*/  @!P0 BRA `(.L_x_37) ;  /* 0x0000000000488947 */ /* 0x000fea0003800000 */
[----:B------:R-:W-:-:S13]  /*32e0*/  ISETP.NE.AND P0, PT, R148, 0x3, PT ;  /* 0x000000039400780c */ /* 0x000fda0003f05270 */
[----:B------:R-:W-:Y:S05]  /*32f0*/  @!P0 BRA `(.L_x_38) ;  /* 0x0000000000048947 */ /* 0x000fea0003800000 */
[----:B------:R-:W-:Y:S01]  /*3300*/  BPT.TRAP 0x1 ;  /* 0x000000040000795c */ /* 0x000fe20000300000 */
.L_x_38:
[----:B------:R-:W-:-:S13]  /*3310*/  ISETP.NE.AND P0, PT, R13, RZ, PT ;  /* 0x000000ff0d00720c */ /* 0x000fda0003f05270 */
[----:B------:R-:W-:-:S05]  /*3320*/  VOTEU.ANY UP0, P0 ;  /* 0x00000000003f7886 */ /* 0x000fca0000000100 */
[----:B------:R-:W-:-:S06]  /*3330*/  @UP0 UIADD3 UR6, UR14, UR4, URZ ;  /* 0x000000040e060290 */ /* 0x000fcc000fffe03f */
[----:B------:R-:W-:Y:S02]  /*3340*/  IMAD.U32 R18, RZ, RZ, UR6 ;  /* 0x00000006ff127e24 */ /* 0x000fe4000f8e00ff */
[----:B------:R-:W-:Y:S02]  /*3350*/  IMAD.U32 R21, RZ, RZ, UR6 ;  /* 0x00000006ff157e24 */ /* 0x000fe4000f8e00ff */
[----:B0-----:R-:W-:-:S05]  /*3360*/  @P0 IMAD.WIDE.U32 R18, R18, 0x38e38e39, RZ ;  /* 0x38e38e3912120825 */ /* 0x001fca00078e00ff */
[----:B------:R-:W-:-:S05]  /*3370*/  @P0 SHF.R.U32.HI R18, RZ, 0x2, R19 ;  /* 0x00000002ff120819 */ /* 0x000fca0000011613 */
[----:B------:R-:W-:-:S05]  /*3380*/  @P0 IMAD R18, R18, -0x12, R21 ;  /* 0xffffffee12120824 */ /* 0x000fca00078e0215 */
[----:B------:R-:W-:-:S05]  /*3390*/  @P0 LEA R18, R18, UR12, 0x3 ;  /* 0x0000000c12120c11 */ /* 0x000fca000f8e18ff */
[----:B------:R-:W-:-:S05]  /*33a0*/  @P0 VIADD R19, R18, 0x90 ;  /* 0x0000009012130836 */ /* 0x000fca0000000000 */
[----:B------:R-:W-:-:S04]  /*33b0*/  @P0 PRMT R19, R12, 0x654, R19 ;  /* 0x000006540c130816 */ /* 0x000fc80000000013 */
[----:B------:R1:W-:Y:S01]  /*33c0*/  @P0 SYNCS.ARRIVE.TRANS64.RED.A1T0 RZ, [R19+URZ], RZ ;  /* 0x000000ff13ff09a7 */ /* 0x0003e2000810043f */
[----:B------:R-:W-:-:S13]  /*33d0*/  ISETP.GT.U32.AND P0, PT, R7, 0x1, PT ;  /* 0x000000010700780c */ /* 0x000fda0003f04070 */
[----:B-1----:R-:W-:Y:S05]  /*33e0*/  @P0 BRA `(.L_x_37) ;  /* 0x0000000000040947 */ /* 0x002fea0003800000 */
[----:B------:R-:W-:Y:S01]  /*33f0*/  BPT.TRAP 0x1 ;  /* 0x000000040000795c */ /* 0x000fe20000300000 */
.L_x_37:
[----:B------:R-:W-:Y:S01]  /*3400*/  SHF.L.U32 R18, R150, 0x1f, RZ ;  /* 0x0000001f96127819 */ /* 0x000fe200000006ff */
[----:B------:R-:W-:Y:S01]  /*3410*/  UIADD3 UR4, UR20, UR4, URZ ;  /* 0x0000000414047290 */ /* 0x000fe2000fffe03f */
[----:B------:R-:W1:Y:S01]  /*3420*/  LDC R29, c[0x0][0x288] ;  /* 0x0000a200ff1d7b82 */ /* 0x000e620000000800 */
[----:B------:R-:W-:Y:S01]  /*3430*/  UISETP.GE.U32.AND UP1, UPT, UR20, 0x12, UPT ;  /* 0x000000121400788c */ /* 0x000fe2000bf26070 */
[----:B------:R-:W-:Y:S01]  /*3440*/  IMAD.SHL.U32 R26, R16, 0x2, RZ ;  /* 0x00000002101a7824 */ /* 0x000fe200078e00ff */
[----:B------:R-:W-:Y:S02]  /*3450*/  UISETP.GT.U32.AND UP0, UPT, UR4, 0x11, UPT ;  /* 0x000000110400788c */ /* 0x000fe4000bf04070 */
[----:B------:R-:W-:Y:S02]  /*3460*/  UIMAD.WIDE.U32 UR6, UR4, 0x38e38e39, URZ ;  /* 0x38e38e39040678a5 */ /* 0x000fe4000f8e003f */
[----:B------:R-:W-:Y:S01]  /*3470*/  UISETP.LT.U32.AND UP0, UPT, UR20, 0x12, UP0 ;  /* 0x000000121400788c */ /* 0x000fe20008701070 */
[----:B------:R-:W4:Y:S01]  /*3480*/  SYNCS.PHASECHK.TRANS64.TRYWAIT P0, [UR15+0x8], R18 ;  /* 0x00000812ff0075a7 */ /* 0x000f22000800014f */
[----:B------:R-:W-:Y:S01]  /*3490*/  USHF.R.U32.HI UR6, URZ, 0x2, UR7 ;  /* 0x000000023f067899 */ /* 0x000fe20008011607 */
[----:B------:R-:W-:Y:S01]  /*34a0*/  SHF.R.S32.HI R27, RZ, 0x1f, R26 ;  /* 0x0000001fff1b7819 */ /* 0x000fe2000001141a */
[----:B------:R-:W-:-:S02]  /*34b0*/  USEL UR8, URZ, 0x1, !UP0 ;  /* 0x000000013f087887 */ /* 0x000fc4000c000000 */
[----:B------:R-:W-:Y:S02]  /*34c0*/  UIMAD UR4, UR6, -0x12, UR4 ;  /* 0xffffffee060478a4 */ /* 0x000fe4000f8e0204 */
[----:B------:R-:W-:-:S04]  /*34d0*/  ULOP3.LUT UR5, UR5, UR8, URZ, 0x3c, !UPT ;  /* 0x0000000805057292 */ /* 0x000fc8000f8e3c3f */
[----:B------:R-:W-:Y:S01]  /*34e0*/  @UP1 ULOP3.LUT UR5, UR5, 0x1, UR6, 0x78, !UPT ;  /* 0x0000000105051892 */ /* 0x000fe2000f8e7806 */
[----:B-1--4-:R-:W-:Y:S11]  /*34f0*/  @!P0 BRA `(.L_x_39) ;  /* 0x0000006400d48947 */ /* 0x012ff60003800000 */
.L_x_211:
[----:B------:R-:W-:Y:S01]  /*3500*/  IMAD.SHL.U32 R28, R6, 0x40, RZ ;  /* 0x00000040061c7824 */ /* 0x000fe200078e00ff */
[----:B------:R-:W-:Y:S01]  /*3510*/  ULDC UR8, c[0x0][0x284] ;  /* 0x0000a10000087ab9 */ /* 0x000fe20000000800 */
[----:B------:R-:W-:Y:S01]  /*3520*/  IMAD.SHL.U32 R33, R5, 0x80, RZ ;  /* 0x0000008005217824 */ /* 0x000fe200078e00ff */
[----:B------:R-:W-:Y:S01]  /*3530*/  SHF.R.S32.HI R34, RZ, 0x1f, R4 ;  /* 0x0000001fff227819 */ /* 0x000fe20000011404 */
[----:B------:R-:W-:Y:S01]  /*3540*/  ULDC.64 UR6, c[0x0][0x5d0] ;  /* 0x0001740000067ab9 */ /* 0x000fe20000000a00 */
[----:B------:R-:W-:Y:S01]  /*3550*/  ISETP.GE.AND P0, PT, R28, UR8, PT ;  /* 0x000000081c007c0c */ /* 0x000fe2000bf06270 */
[----:B0-----:R-:W-:Y:S01]  /*3560*/  IMAD.WIDE.U32 R18, R4, UR6, R26 ;  /* 0x0000000604127c25 */ /* 0x001fe2000f8e001a */
[----:B------:R-:W-:Y:S02]  /*3570*/  SHF.R.S32.HI R32, RZ, 0x1f, R33 ;  /* 0x0000001fff207819 */ /* 0x000fe40000011421 */
[C---:B------:R-:W-:Y:S01]  /*3580*/  ISETP.GE.OR P0, PT, R33.reuse, R29, P0 ;  /* 0x0000001d2100720c */ /* 0x040fe20000706670 */
[----:B------:R-:W-:Y:S01]  /*3590*/  IMAD R5, R34, UR6, RZ ;  /* 0x0000000622057c24 */ /* 0x000fe2000f8e02ff */
[----:B------:R-:W-:-:S03]  /*35a0*/  IADD3 R18, P1, R33, R18, RZ ;  /* 0x0000001221127210 */ /* 0x000fc60007f3e0ff */
[----:B------:R-:W-:-:S05]  /*35b0*/  IMAD R5, R4, UR7, R5 ;  /* 0x0000000704057c24 */ /* 0x000fca000f8e0205 */
[----:B------:R-:W-:-:S03]  /*35c0*/  IADD3.X R19, R32, R19, R5, P1, !PT ;  /* 0x0000001320137210 */ /* 0x000fc60000ffe405 */
[----:B------:R-:W-:Y:S05]  /*35d0*/  @P0 BRA `(.L_x_40) ;  /* 0x0000004400b80947 */ /* 0x000fea0003800000 */
[----:B------:R-:W0:Y:S01]  /*35e0*/  LDC.64 R30, c[0x0][0x5c8] ;  /* 0x00017200ff1e7b82 */ /* 0x000e220000000a00 */
[----:B------:R-:W-:Y:S01]  /*35f0*/  IMAD.WIDE R24, R6, 0x40, R10 ;  /* 0x0000004006187825 */ /* 0x000fe200078e020a */
[----:B------:R-:W-:Y:S01]  /*3600*/  ULDC.64 UR6, c[0x0][0x5c0] ;  /* 0x0001700000067ab9 */ /* 0x000fe20000000a00 */
[----:B------:R-:W-:Y:S02]  /*3610*/  BSSY B0, `(.L_x_40) ;  /* 0x000046a000007945 */ /* 0x000fe40003800000 */
[----:B------:R-:W-:-:S04]  /*3620*/  IMAD R6, R16, -0x2, R29 ;  /* 0xfffffffe10067824 */ /* 0x000fc800078e021d */
[----:B------:R-:W-:Y:S02]  /*3630*/  IMAD.IADD R6, R6, 0x1, -R33 ;  /* 0x0000000106067824 */ /* 0x000fe400078e0a21 */
[-C--:B0-----:R-:W-:Y:S02]  /*3640*/  IMAD R5, R25, R30.reuse, RZ ;  /* 0x0000001e19057224 */ /* 0x081fe400078e02ff */
[----:B------:R-:W-:-:S04]  /*3650*/  IMAD.WIDE.U32 R18, R24, R30, R18 ;  /* 0x0000001e18127225 */ /* 0x000fc800078e0012 */
[----:B------:R-:W-:Y:S01]  /*3660*/  IMAD R21, R24, R31, R5 ;  /* 0x0000001f18157224 */ /* 0x000fe200078e0205 */
[----:B------:R-:W-:Y:S02]  /*3670*/  LEA R5, P0, R30, R18, 0x3 ;  /* 0x000000121e057211 */ /* 0x000fe400078018ff */
[----:B------:R-:W-:Y:S01]  /*3680*/  IADD3 R20, P1, R18, UR6, RZ ;  /* 0x0000000612147c10 */ /* 0x000fe2000ff3e0ff */
[----:B------:R-:W-:Y:S01]  /*3690*/  IMAD.IADD R21, R19, 0x1, R21 ;  /* 0x0000000113157824 */ /* 0x000fe200078e0215 */
[----:B------:R-:W-:-:S04]  /*36a0*/  IADD3 R18, P3, R5, UR6, RZ ;  /* 0x0000000605127c10 */ /* 0x000fc8000ff7e0ff */
[----:B------:R-:W-:Y:S01]  /*36b0*/  LEA.HI.X R5, R30, R21, R31, 0x3, P0 ;  /* 0x000000151e057211 */ /* 0x000fe200000f1c1f */
[----:B------:R-:W-:Y:S01]  /*36c0*/  IMAD.IADD R30, R17, 0x1, -R28 ;  /* 0x00000001111e7824 */ /* 0x000fe200078e0a1c */
[----:B---3-5:R-:W-:Y:S02]  /*36d0*/  FSETP.NEU.AND P0, PT, R15, RZ, PT ;  /* 0x000000ff0f00720b */ /* 0x028fe40003f0d000 */
[----:B------:R-:W-:Y:S02]  /*36e0*/  IADD3.X R21, R21, UR7, RZ, P1, !PT ;  /* 0x0000000715157c10 */ /* 0x000fe40008ffe4ff */
[----:B------:R-:W-:-:S09]  /*36f0*/  IADD3.X R19, R5, UR7, RZ, P3, !PT ;  /* 0x0000000705137c10 */ /* 0x000fd20009ffe4ff */
[----:B------:R-:W-:Y:S05]  /*3700*/  @!P0 BRA `(.L_x_41) ;  /* 0x0000003400608947 */ /* 0x000fea0003800000 */
[----:B------:R-:W-:Y:S01]  /*3710*/  ULDC.64 UR6, c[0x0][0x5b8] ;  /* 0x00016e0000067ab9 */ /* 0x000fe20000000a00 */
[----:B------:R-:W-:Y:S01]  /*3720*/  ULDC.64 UR8, c[0x0][0x5a8] ;  /* 0x00016a0000087ab9 */ /* 0x000fe20000000a00 */
[----:B------:R-:W-:Y:S01]  /*3730*/  IMAD.WIDE.U32 R26, R4, UR6, R26 ;  /* 0x00000006041a7c25 */ /* 0x000fe2000f8e001a */
[----:B------:R-:W-:Y:S01]  /*3740*/  BSSY B1, `(.L_x_42) ;  /* 0x0000010000017945 */ /* 0x000fe20003800000 */
[----:B------:R-:W-:Y:S02]  /*3750*/  PRMT R28, RZ, 0x7610, R28 ;  /* 0x00007610ff1c7816 */ /* 0x000fe4000000001c */
[----:B------:R-:W-:Y:S01]  /*3760*/  IMAD R5, R34, UR6, RZ ;  /* 0x0000000622057c24 */ /* 0x000fe2000f8e02ff */
[----:B------:R-:W-:-:S03]  /*3770*/  IADD3 R26, P0, R33, R26, RZ ;  /* 0x0000001a211a7210 */ /* 0x000fc60007f1e0ff */
[----:B------:R-:W-:Y:S01]  /*3780*/  IMAD R5, R4, UR7, R5 ;  /* 0x0000000704057c24 */ /* 0x000fe2000f8e0205 */
[----:B------:R-:W-:Y:S02]  /*3790*/  ULDC.64 UR6, c[0x0][0x5b0] ;  /* 0x00016c0000067ab9 */ /* 0x000fe40000000a00 */
[----:B------:R-:W-:Y:S02]  /*37a0*/  IMAD R29, R25, UR6, RZ ;  /* 0x00000006191d7c24 */ /* 0x000fe4000f8e02ff */
[----:B------:R-:W-:Y:S02]  /*37b0*/  IADD3.X R27, R32, R27, R5, P0, !PT ;  /* 0x0000001b201b7210 */ /* 0x000fe400007fe405 */
[----:B------:R-:W-:Y:S01]  /*37c0*/  ISETP.GE.AND P0, PT, R30, 0x1, PT ;  /* 0x000000011e00780c */ /* 0x000fe20003f06270 */
[C---:B------:R-:W-:Y:S02]  /*37d0*/  IMAD R29, R24.reuse, UR7, R29 ;  /* 0x00000007181d7c24 */ /* 0x040fe4000f8e021d */
[----:B------:R-:W-:Y:S01]  /*37e0*/  IMAD.WIDE.U32 R4, R24, UR6, R26 ;  /* 0x0000000618047c25 */ /* 0x000fe2000f8e001a */
[----:B------:R-:W-:-:S02]  /*37f0*/  ISETP.LT.OR P4, PT, R6, 0x1, !P0 ;  /* 0x000000010600780c */ /* 0x000fc40004781670 */
[----:B------:R-:W-:-:S04]  /*3800*/  IADD3 R4, P1, R4, UR8, RZ ;  /* 0x0000000804047c10 */ /* 0x000fc8000ff3e0ff */
[----:B------:R-:W-:-:S07]  /*3810*/  IADD3.X R5, R5, UR9, R29, P1, !PT ;  /* 0x0000000905057c10 */ /* 0x000fce0008ffe41d */
[----:B------:R-:W-:Y:S05]  /*3820*/  @P4 BRA `(.L_x_43) ;  /* 0x0000000000044947 */ /* 0x000fea0003800000 */
[----:B------:R0:W5:Y:S02]  /*3830*/  LDG.E.U8 R28, desc[UR18][R4.64] ;  /* 0x00000012041c7981 */ /* 0x000164000c1e1100 */
.L_x_43:
[----:B------:R-:W-:Y:S05]  /*3840*/  BSYNC B1 ;  /* 0x0000000000017941 */ /* 0x000fea0003800000 */
.L_x_42:
[----:B-----5:R-:W-:Y:S01]  /*3850*/  LOP3.LUT R28, R28, 0xff, RZ, 0xc0, !PT ;  /* 0x000000ff1c1c7812 */ /* 0x020fe200078ec0ff */
[----:B------:R-:W-:Y:S01]  /*3860*/  BSSY B1, `(.L_x_44) ;  /* 0x000000b000017945 */ /* 0x000fe20003800000 */
[----:B------:R-:W-:Y:S02]  /*3870*/  ISETP.LT.OR P3, PT, R6, 0x2, !P0 ;  /* 0x000000020600780c */ /* 0x000fe40004761670 */
[----:B------:R-:W-:-:S05]  /*3880*/  F2FP.F16.E5M2.UNPACK_B R28, R28 ;  /* 0x0000001cff1c723e */ /* 0x000fca00020004ff */
[----:B------:R-:W-:-:S05]  /*3890*/  HADD2.F32 R28, -RZ, R28.H0_H0 ;  /* 0x2000001cff1c7230 */ /* 0x000fca0000004100 */
[----:B------:R-:W-:-:S04]  /*38a0*/  FMUL R28, R28, R15 ;  /* 0x0000000f1c1c7220 */ /* 0x000fc80000400000 */
[----:B--2---:R-:W-:-:S05]  /*38b0*/  FFMA R28, R151, R14, R28 ;  /* 0x0000000e971c7223 */ /* 0x004fca000000001c */
[----:B------:R-:W-:Y:S02]  /*38c0*/  F2FP.SATFINITE.E5M2.F32.PACK_AB_MERGE_C R29, RZ, R28, RZ ;  /* 0x0000001cff1d723e */ /* 0x000fe400048060ff */
[----:B------:R-:W-:-:S03]  /*38d0*/  PRMT R28, RZ, 0x7610, R28 ;  /* 0x00007610ff1c7816 */ /* 0x000fc6000000001c */
[----:B------:R1:W-:Y:S01]  /*38e0*/  @!P4 STG.E.U8 desc[UR18][R20.64], R29 ;  /* 0x0000001d1400c986 */ /* 0x0003e2000c101112 */
[----:B------:R-:W-:Y:S05]  /*38f0*/  @P3 BRA `(.L_x_45) ;  /* 0x0000000000043947 */ /* 0x000fea0003800000 */
[----:B------:R2:W5:Y:S02]  /*3900*/  LDG.E.U8 R28, desc[UR18][R4.64+0x1] ;  /* 0x00000112041c7981 */ /* 0x000564000c1e1100 */
.L_x_45:
[----:B------:R-:W-:Y:S05]  /*3910*/  BSYNC B1 ;  /* 0x0000000000017941 */ /* 0x000fea0003800000 */
.L_x_44:
[----:B-----5:R-:W-:Y:S01]  /*3920*/  LOP3.LUT R28, R28, 0xff, RZ, 0xc0, !PT ;  /* 0x000000ff1c1c7812 */ /* 0x020fe200078ec0ff */
[----:B------:R-:W-:Y:S01]  /*3930*/  BSSY B1, `(.L_x_46) ;  /* 0x0000013000017945 */ /* 0x000fe20003800000 */
[----:B-1----:R-:W-:Y:S02]  /*3940*/  IADD3 R29, P1, R24, 0x8, RZ ;  /* 0x00000008181d7810 */ /* 0x002fe40007f3e0ff */
[----:B------:R-:W-:-:S03]  /*3950*/  F2FP.F16.E5M2.UNPACK_B R28, R28 ;  /* 0x0000001cff1c723e */ /* 0x000fc600020004ff */
[----:B------:R-:W-:Y:S01]  /*3960*/  IMAD.X R24, RZ, RZ, R25, P1 ;  /* 0x000000ffff187224 */ /* 0x000fe200008e0619 */
[----:B------:R-:W-:Y:S01]  /*3970*/  ISETP.GE.AND P1, PT, R30, 0x9, PT ;  /* 0x000000091e00780c */ /* 0x000fe20003f26270 */
[----:B------:R-:W-:Y:S02]  /*3980*/  HADD2.F32 R28, -RZ, R28.H0_H0 ;  /* 0x2000001cff1c7230 */ /* 0x000fe40000004100 */
[----:B------:R-:W-:Y:S01]  /*3990*/  IMAD R24, R24, UR6, RZ ;  /* 0x0000000618187c24 */ /* 0x000fe2000f8e02ff */
[----:B------:R-:W-:Y:S01]  /*39a0*/  ISETP.LT.OR P5, PT, R6, 0x1, !P1 ;  /* 0x000000010600780c */ /* 0x000fe20004fa1670 */
[----:B------:R-:W-:-:S04]  /*39b0*/  IMAD.WIDE.U32 R26, R29, UR6, R26 ;  /* 0x000000061d1a7c25 */ /* 0x000fc8000f8e001a */
[----:B------:R-:W-:Y:S01]  /*39c0*/  FMUL R25, R28, R15 ;  /* 0x0000000f1c197220 */ /* 0x000fe20000400000 */
[----:B------:R-:W-:-:S03]  /*39d0*/  IMAD R29, R29, UR7, R24 ;  /* 0x000000071d1d7c24 */ /* 0x000fc6000f8e0218 */
[----:B------:R-:W-:Y:S01]  /*39e0*/  FFMA R25, R146, R14, R25 ;  /* 0x0000000e92197223 */ /* 0x000fe20000000019 */
[----:B------:R-:W-:Y:S02]  /*39f0*/  IADD3 R24, P4, R26, UR8, RZ ;  /* 0x000000081a187c10 */ /* 0x000fe4000ff9e0ff */
[----:B------:R-:W-:Y:S02]  /*3a00*/  PRMT R26, RZ, 0x7610, R26 ;  /* 0x00007610ff1a7816 */ /* 0x000fe4000000001a */
[----:B------:R-:W-:Y:S02]  /*3a10*/  F2FP.SATFINITE.E5M2.F32.PACK_AB_MERGE_C R31, RZ, R25, RZ ;  /* 0x00000019ff1f723e */ /* 0x000fe400048060ff */
[----:B------:R-:W-:-:S03]  /*3a20*/  IADD3.X R25, R27, UR9, R29, P4, !PT ;  /* 0x000000091b197c10 */ /* 0x000fc6000a7fe41d */
[----:B------:R1:W-:Y:S01]  /*3a30*/  @!P3 STG.E.U8 desc[UR18][R20.64+0x1], R31 ;  /* 0x0000011f1400b986 */ /* 0x0003e2000c101112 */
[----:B------:R-:W-:Y:S05]  /*3a40*/  @P5 BRA `(.L_x_47) ;  /* 0x0000000000045947 */ /* 0x000fea0003800000 */
[----:B------:R3:W5:Y:S02]  /*3a50*/  LDG.E.U8 R26, desc[UR18][R24.64] ;  /* 0x00000012181a7981 */ /* 0x000764000c1e1100 */
.L_x_47:
[----:B------:R-:W-:Y:S05]  /*3a60*/  BSYNC B1 ;  /* 0x0000000000017941 */ /* 0x000fea0003800000 */
.L_x_46:
[----:B-----5:R-:W-:Y:S01]  /*3a70*/  LOP3.LUT R26, R26, 0xff, RZ, 0xc0, !PT ;  /* 0x000000ff1a1a7812 */ /* 0x020fe200078ec0ff */
[----:B------:R-:W-:Y:S01]  /*3a80*/  BSSY B1, `(.L_x_48) ;  /* 0x000000b000017945 */ /* 0x000fe20003800000 */
[----:B------:R-:W-:Y:S02]  /*3a90*/  ISETP.LT.OR P3, PT, R6, 0x2, !P1 ;  /* 0x000000020600780c */ /* 0x000fe40004f61670 */
[----:B------:R-:W-:-:S05]  /*3aa0*/  F2FP.F16.E5M2.UNPACK_B R26, R26 ;  /* 0x0000001aff1a723e */ /* 0x000fca00020004ff */
[----:B------:R-:W-:-:S05]  /*3ab0*/  HADD2.F32 R26, -RZ, R26.H0_H0 ;  /* 0x2000001aff1a7230 */ /* 0x000fca0000004100 */
[----:B------:R-:W-:-:S04]  /*3ac0*/  FMUL R26, R26, R15 ;  /* 0x0000000f1a1a7220 */ /* 0x000fc80000400000 */
[----:B------:R-:W-:-:S05]  /*3ad0*/  FFMA R26, R149, R14, R26 ;  /* 0x0000000e951a7223 */ /* 0x000fca000000001a */
[----:B------:R-:W-:Y:S02]  /*3ae0*/  F2FP.SATFINITE.E5M2.F32.PACK_AB_MERGE_C R27, RZ, R26, RZ ;  /* 0x0000001aff1b723e */ /* 0x000fe400048060ff */
[----:B------:R-:W-:-:S03]  /*3af0*/  PRMT R26, RZ, 0x7610, R26 ;  /* 0x00007610ff1a7816 */ /* 0x000fc6000000001a */
[----:B------:R4:W-:Y:S01]  /*3b00*/  @!P5 STG.E.U8 desc[UR18][R18.64], R27 ;  /* 0x0000001b1200d986 */ /* 0x0009e2000c101112 */
[----:B------:R-:W-:Y:S05]  /*3b10*/  @P3 BRA `(.L_x_49) ;  /* 0x0000000000043947 */ /* 0x000fea0003800000 */
[----:B------:R0:W5:Y:S02]  /*3b20*/  LDG.E.U8 R26, desc[UR18][R24.64+0x1] ;  /* 0x00000112181a7981 */ /* 0x000164000c1e1100 */
.L_x_49:
[----:B------:R-:W-:Y:S05]  /*3b30*/  BSYNC B1 ;  /* 0x0000000000017941 */ /* 0x000fea0003800000 */
.L_x_48:
[----:B-----5:R-:W-:Y:S01]  /*3b40*/  LOP3.LUT R26, R26, 0xff, RZ, 0xc0, !PT ;  /* 0x000000ff1a1a7812 */ /* 0x020fe200078ec0ff */
[----:B------:R-:W-:Y:S01]  /*3b50*/  BSSY B1, `(.L_x_50) ;  /* 0x000000b000017945 */ /* 0x000fe20003800000 */
[----:B------:R-:W-:Y:S02]  /*3b60*/  ISETP.LT.OR P4, PT, R6, 0x9, !P0 ;  /* 0x000000090600780c */ /* 0x000fe40004781670 */
[----:B------:R-:W-:-:S05]  /*3b70*/  F2FP.F16.E5M2.UNPACK_B R26, R26 ;  /* 0x0000001aff1a723e */ /* 0x000fca00020004ff */
[----:B------:R-:W-:-:S05]  /*3b80*/  HADD2.F32 R26, -RZ, R26.H0_H0 ;  /* 0x2000001aff1a7230 */ /* 0x000fca0000004100 */
[----:B----4-:R-:W-:Y:S01]  /*3b90*/  FMUL R27, R26, R15 ;  /* 0x0000000f1a1b7220 */ /* 0x010fe20000400000 */
[----:B------:R-:W-:-:S03]  /*3ba0*/  PRMT R26, RZ, 0x7610, R26 ;  /* 0x00007610ff1a7816 */ /* 0x000fc6000000001a */
[----:B------:R-:W-:-:S05]  /*3bb0*/  FFMA R27, R144, R14, R27 ;  /* 0x0000000e901b7223 */ /* 0x000fca000000001b */
[----:B------:R-:W-:-:S05]  /*3bc0*/  F2FP.SATFINITE.E5M2.F32.PACK_AB_MERGE_C R27, RZ, R27, RZ ;  /* 0x0000001bff1b723e */ /* 0x000fca00048060ff */
[----:B------:R4:W-:Y:S01]  /*3bd0*/  @!P3 STG.E.U8 desc[UR18][R18.64+0x1], R27 ;  /* 0x0000011b1200b986 */ /* 0x0009e2000c101112 */
[----:B------:R-:W-:Y:S05]  /*3be0*/  @P4 BRA `(.L_x_51) ;  /* 0x0000000000044947 */ /* 0x000fea0003800000 */
[----:B------:R0:W5:Y:S02]  /*3bf0*/  LDG.E.U8 R26, desc[UR18][R4.64+0x8] ;  /* 0x00000812041a7981 */ /* 0x000164000c1e1100 */
.L_x_51:
[----:B------:R-:W-:Y:S05]  /*3c00*/  BSYNC B1 ;  /* 0x0000000000017941 */ /* 0x000fea0003800000 */
.L_x_50:
[----:B-----5:R-:W-:Y:S01]  /*3c10*/  LOP3.LUT R26, R26, 0xff, RZ, 0xc0, !PT ;  /* 0x000000ff1a1a7812 */ /* 0x020fe200078ec0ff */
[----:B------:R-:W-:Y:S01]  /*3c20*/  BSSY B1, `(.L_x_52) ;  /* 0x000000b000017945 */ /* 0x000fe20003800000 */
[----:B------:R-:W-:Y:S02]  /*3c30*/  ISETP.LT.OR P3, PT, R6, 0xa, !P0 ;  /* 0x0000000a0600780c */ /* 0x000fe40004761670 */
[----:B------:R-:W-:-:S05]  /*3c40*/  F2FP.F16.E5M2.UNPACK_B R26, R26 ;  /* 0x0000001aff1a723e */ /* 0x000fca00020004ff */
[----:B------:R-:W-:-:S05]  /*3c50*/  HADD2.F32 R26, -RZ, R26.H0_H0 ;  /* 0x2000001aff1a7230 */ /* 0x000fca0000004100 */
[----:B------:R-:W-:-:S04]  /*3c60*/  FMUL R26, R26, R15 ;  /* 0x0000000f1a1a7220 */ /* 0x000fc80000400000 */
[----:B------:R-:W-:-:S05]  /*3c70*/  FFMA R26, R147, R14, R26 ;  /* 0x0000000e931a7223 */ /* 0x000fca000000001a */
[----:B----4-:R-:W-:Y:S02]  /*3c80*/  F2FP.SATFINITE.E5M2.F32.PACK_AB_MERGE_C R27, RZ, R26, RZ ;  /* 0x0000001aff1b723e */ /* 0x010fe400048060ff */
[----:B------:R-:W-:-:S03]  /*3c90*/  PRMT R26, RZ, 0x7610, R26 ;  /* 0x00007610ff1a7816 */ /* 0x000fc6000000001a */
[----:B------:R4:W-:Y:S01]  /*3ca0*/  @!P4 STG.E.U8 desc[UR18][R20.64+0x8], R27 ;  /* 0x0000081b1400c986 */ /* 0x0009e2000c101112 */
[----:B------:R-:W-:Y:S05]  /*3cb0*/  @P3 BRA `(.L_x_53) ;  /* 0x0000000000043947 */ /* 0x000fea0003800000 */
[----:B------:R0:W5:Y:S02]  /*3cc0*/  LDG.E.U8 R26, desc[UR18][R4.64+0x9] ;  /* 0x00000912041a7981 */ /* 0x000164000c1e1100 */
.L_x_53:
[----:B------:R-:W-:Y:S05]  /*3cd0*/  BSYNC B1 ;  /* 0x0000000000017941 */ /* 0x000fea0003800000 */
.L_x_52:
        /* <DEDUP_REMOVED lines=12> */
.L_x_55:
[----:B------:R-:W-:Y:S05]  /*3da0*/  BSYNC B1 ;  /* 0x0000000000017941 */ /* 0x000fea0003800000 */
.L_x_54:
        /* <DEDUP_REMOVED lines=12> */
.L_x_57:
[----:B------:R-:W-:Y:S05]  /*3e70*/  BSYNC B1 ;  /* 0x0000000000017941 */ /* 0x000fea0003800000 */
.L_x_56:
        /* <DEDUP_REMOVED lines=12> */
.L_x_59:
[----:B------:R-:W-:Y:S05]  /*3f40*/  BSYNC B1 ;  /* 0x0000000000017941 */ /* 0x000fea0003800000 */
.L_x_58:
        /* <DEDUP_REMOVED lines=12> */
.L_x_61:
[----:B------:R-:W-:Y:S05]  /*4010*/  BSYNC B1 ;  /* 0x0000000000017941 */ /* 0x000fea0003800000 */
.L_x_60:
        /* <DEDUP_REMOVED lines=12> */
.L_x_63:
[----:B------:R-:W-:Y:S05]  /*40e0*/  BSYNC B1 ;  /* 0x0000000000017941 */ /* 0x000fea0003800000 */
.L_x_62:
        /* <DEDUP_REMOVED lines=12> */
.L_x_65:
[----:B------:R-:W-:Y:S05]  /*41b0*/  BSYNC B1 ;  /* 0x0000000000017941 */ /* 0x000fea0003800000 */
.L_x_64:
        /* <DEDUP_REMOVED lines=12> */
.L_x_67:
[----:B------:R-:W-:Y:S05]  /*4280*/  BSYNC B1 ;  /* 0x0000000000017941 */ /* 0x000fea0003800000 */
.L_x_66:
        /* <DEDUP_REMOVED lines=12> */
.L_x_69:
[----:B------:R-:W-:Y:S05]  /*4350*/  BSYNC B1 ;  /* 0x0000000000017941 */ /* 0x000fea0003800000 */
.L_x_68:
        /* <DEDUP_REMOVED lines=12> */
.L_x_71:
[----:B------:R-:W-:Y:S05]  /*4420*/  BSYNC B1 ;  /* 0x0000000000017941 */ /* 0x000fea0003800000 */
.L_x_70:
        /* <DEDUP_REMOVED lines=12> */
.L_x_73:
[----:B------:R-:W-:Y:S05]  /*44f0*/  BSYNC B1 ;  /* 0x0000000000017941 */ /* 0x000fea0003800000 */
.L_x_72:
        /* <DEDUP_REMOVED lines=12> */
.L_x_75:
[----:B------:R-:W-:Y:S05]  /*45c0*/  BSYNC B1 ;  /* 0x0000000000017941 */ /* 0x000fea0003800000 */
.L_x_74:
        /* <DEDUP_REMOVED lines=12> */
.L_x_77:
[----:B------:R-:W-:Y:S05]  /*4690*/  BSYNC B1 ;  /* 0x0000000000017941 */ /* 0x000fea0003800000 */
.L_x_76:
        /* <DEDUP_REMOVED lines=12> */
.L_x_79:
[----:B------:R-:W-:Y:S05]  /*4760*/  BSYNC B1 ;  /* 0x0000000000017941 */ /* 0x000fea0003800000 */
.L_x_78:
        /* <DEDUP_REMOVED lines=12> */
.L_x_81:
[----:B------:R-:W-:Y:S05]  /*4830*/  BSYNC B1 ;  /* 0x0000000000017941 */ /* 0x000fea0003800000 */
.L_x_80:
        /* <DEDUP_REMOVED lines=12> */
.L_x_83:
[----:B------:R-:W-:Y:S05]  /*4900*/  BSYNC B1 ;  /* 0x0000000000017941 */ /* 0x000fea0003800000 */
.L_x_82:
        /* <DEDUP_REMOVED lines=12> */
.L_x_85:
[----:B------:R-:W-:Y:S05]  /*49d0*/  BSYNC B1 ;  /* 0x0000000000017941 */ /* 0x000fea0003800000 */
.L_x_84:
        /* <DEDUP_REMOVED lines=12> */
.L_x_87:
[----:B------:R-:W-:Y:S05]  /*4aa0*/  BSYNC B1 ;  /* 0x0000000000017941 */ /* 0x000fea0003800000 */
.L_x_86:
        /* <DEDUP_REMOVED lines=12> */
.L_x_89:
[----:B------:R-:W-:Y:S05]  /*4b70*/  BSYNC B1 ;  /* 0x0000000000017941 */ /* 0x000fea0003800000 */
.L_x_88:
        /* <DEDUP_REMOVED lines=12> */
.L_x_91:
[----:B------:R-:W-:Y:S05]  /*4c40*/  BSYNC B1 ;  /* 0x0000000000017941 */ /* 0x000fea0003800000 */
.L_x_90:
        /* <DEDUP_REMOVED lines=12> */
.L_x_93:
[----:B------:R-:W-:Y:S05]  /*4d10*/  BSYNC B1 ;  /* 0x0000000000017941 */ /* 0x000fea0003800000 */
.L_x_92:
        /* <DEDUP_REMOVED lines=12> */
.L_x_95:
[----:B------:R-:W-:Y:S05]  /*4de0*/  BSYNC B1 ;  /* 0x0000000000017941 */ /* 0x000fea0003800000 */
.L_x_94:
        /* <DEDUP_REMOVED lines=12> */
.L_x_97:
[----:B------:R-:W-:Y:S05]  /*4eb0*/  BSYNC B1 ;  /* 0x0000000000017941 */ /* 0x000fea0003800000 */
.L_x_96:
        /* <DEDUP_REMOVED lines=12> */
.L_x_99:
[----:B------:R-:W-:Y:S05]  /*4f80*/  BSYNC B1 ;  /* 0x0000000000017941 */ /* 0x000fea0003800000 */
.L_x_98:
        /* <DEDUP_REMOVED lines=12> */
.L_x_101:
[----:B------:R-:W-:Y:S05]  /*5050*/  BSYNC B1 ;  /* 0x0000000000017941 */ /* 0x000fea0003800000 */
.L_x_100:
        /* <DEDUP_REMOVED lines=12> */
.L_x_103:
[----:B------:R-:W-:Y:S05]  /*5120*/  BSYNC B1 ;  /* 0x0000000000017941 */ /* 0x000fea0003800000 */
.L_x_102:
        /* <DEDUP_REMOVED lines=12> */
.L_x_105:
[----:B------:R-:W-:Y:S05]  /*51f0*/  BSYNC B1 ;  /* 0x0000000000017941 */ /* 0x000fea0003800000 */
.L_x_104:
        /* <DEDUP_REMOVED lines=12> */
.L_x_107:
[----:B------:R-:W-:Y:S05]  /*52c0*/  BSYNC B1 ;  /* 0x0000000000017941 */ /* 0x000fea0003800000 */
.L_x_106:
        /* <DEDUP_REMOVED lines=12> */
.L_x_109:
[----:B------:R-:W-:Y:S05]  /*5390*/  BSYNC B1 ;  /* 0x0000000000017941 */ /* 0x000fea0003800000 */
.L_x_108:
        /* <DEDUP_REMOVED lines=12> */
.L_x_111:
[----:B------:R-:W-:Y:S05]  /*5460*/  BSYNC B1 ;  /* 0x0000000000017941 */ /* 0x000fea0003800000 */
.L_x_110:
        /* <DEDUP_REMOVED lines=12> */
.L_x_113:
[----:B------:R-:W-:Y:S05]  /*5530*/  BSYNC B1 ;  /* 0x0000000000017941 */ /* 0x000fea0003800000 */
.L_x_112:
        /* <DEDUP_REMOVED lines=12> */
.L_x_115:
[----:B------:R-:W-:Y:S05]  /*5600*/  BSYNC B1 ;  /* 0x0000000000017941 */ /* 0x000fea0003800000 */
.L_x_114:
        /* <DEDUP_REMOVED lines=12> */
.L_x_117:
[----:B------:R-:W-:Y:S05]  /*56d0*/  BSYNC B1 ;  /* 0x0000000000017941 */ /* 0x000fea0003800000 */
.L_x_116:
        /* <DEDUP_REMOVED lines=12> */
.L_x_119:
[----:B------:R-:W-:Y:S05]  /*57a0*/  BSYNC B1 ;  /* 0x0000000000017941 */ /* 0x000fea0003800000 */
.L_x_118:
        /* <DEDUP_REMOVED lines=12> */
.L_x_121:
[----:B------:R-:W-:Y:S05]  /*5870*/  BSYNC B1 ;  /* 0x0000000000017941 */ /* 0x000fea0003800000 */
.L_x_120:
        /* <DEDUP_REMOVED lines=12> */
.L_x_123:
[----:B------:R-:W-:Y:S05]  /*5940*/  BSYNC B1 ;  /* 0x0000000000017941 */ /* 0x000fea0003800000 */
.L_x_122:
        /* <DEDUP_REMOVED lines=12> */
.L_x_125:
[----:B------:R-:W-:Y:S05]  /*5a10*/  BSYNC B1 ;  /* 0x0000000000017941 */ /* 0x000fea0003800000 */
.L_x_124:
        /* <DEDUP_REMOVED lines=12> */
.L_x_127:
[----:B------:R-:W-:Y:S05]  /*5ae0*/  BSYNC B1 ;  /* 0x0000000000017941 */ /* 0x000fea0003800000 */
.L_x_126:
        /* <DEDUP_REMOVED lines=12> */
.L_x_129:
[----:B------:R-:W-:Y:S05]  /*5bb0*/  BSYNC B1 ;  /* 0x0000000000017941 */ /* 0x000fea0003800000 */
.L_x_128:
        /* <DEDUP_REMOVED lines=12> */
.L_x_131:
[----:B------:R-:W-:Y:S05]  /*5c80*/  BSYNC B1 ;  /* 0x0000000000017941 */ /* 0x000fea0003800000 */
.L_x_130:
        /* <DEDUP_REMOVED lines=12> */
.L_x_133:
[----:B------:R-:W-:Y:S05]  /*5d50*/  BSYNC B1 ;  /* 0x0000000000017941 */ /* 0x000fea0003800000 */
.L_x_132:
        /* <DEDUP_REMOVED lines=12> */
.L_x_135:
[----:B------:R-:W-:Y:S05]  /*5e20*/  BSYNC B1 ;  /* 0x0000000000017941 */ /* 0x000fea0003800000 */
.L_x_134:
        /* <DEDUP_REMOVED lines=12> */
.L_x_137:
[----:B------:R-:W-:Y:S05]  /*5ef0*/  BSYNC B1 ;  /* 0x0000000000017941 */ /* 0x000fea0003800000 */
.L_x_136:
        /* <DEDUP_REMOVED lines=12> */
.L_x_139:
[----:B------:R-:W-:Y:S05]  /*5fc0*/  BSYNC B1 ;  /* 0x0000000000017941 */ /* 0x000fea0003800000 */
.L_x_138:
        /* <DEDUP_REMOVED lines=12> */
.L_x_141:
[----:B------:R-:W-:Y:S05]  /*6090*/  BSYNC B1 ;  /* 0x0000000000017941 */ /* 0x000fea0003800000 */
.L_x_140:
        /* <DEDUP_REMOVED lines=12> */
.L_x_143:
[----:B------:R-:W-:Y:S05]  /*6160*/  BSYNC B1 ;  /* 0x0000000000017941 */ /* 0x000fea0003800000 */
.L_x_142:
        /* <DEDUP_REMOVED lines=12> */
.L_x_145:
[----:B------:R-:W-:Y:S05]  /*6230*/  BSYNC B1 ;  /* 0x0000000000017941 */ /* 0x000fea0003800000 */
.L_x_144:
        /* <DEDUP_REMOVED lines=12> */
.L_x_147:
[----:B------:R-:W-:Y:S05]  /*6300*/  BSYNC B1 ;  /* 0x0000000000017941 */ /* 0x000fea0003800000 */
.L_x_146:
        /* <DEDUP_REMOVED lines=12> */
.L_x_149:
[----:B------:R-:W-:Y:S05]  /*63d0*/  BSYNC B1 ;  /* 0x0000000000017941 */ /* 0x000fea0003800000 */
.L_x_148:
        /* <DEDUP_REMOVED lines=12> */
.L_x_151:
[----:B------:R-:W-:Y:S05]  /*64a0*/  BSYNC B1 ;  /* 0x0000000000017941 */ /* 0x000fea0003800000 */
.L_x_150:
        /* <DEDUP_REMOVED lines=12> */
.L_x_153:
[----:B------:R-:W-:Y:S05]  /*6570*/  BSYNC B1 ;  /* 0x0000000000017941 */ /* 0x000fea0003800000 */
.L_x_152:
        /* <DEDUP_REMOVED lines=12> */
.L_x_155:
[----:B------:R-:W-:Y:S05]  /*6640*/  BSYNC B1 ;  /* 0x0000000000017941 */ /* 0x000fea0003800000 */
.L_x_154:
        /* <DEDUP_REMOVED lines=12> */
.L_x_157:
[----:B------:R-:W-:Y:S05]  /*6710*/  BSYNC B1 ;  /* 0x0000000000017941 */ /* 0x000fea0003800000 */
.L_x_156:
        /* <DEDUP_REMOVED lines=12> */
.L_x_159:
[----:B------:R-:W-:Y:S05]  /*67e0*/  BSYNC B1 ;  /* 0x0000000000017941 */ /* 0x000fea0003800000 */
.L_x_158:
        /* <DEDUP_REMOVED lines=12> */
.L_x_161:
[----:B------:R-:W-:Y:S05]  /*68b0*/  BSYNC B1 ;  /* 0x0000000000017941 */ /* 0x000fea0003800000 */
.L_x_160:
        /* <DEDUP_REMOVED lines=12> */
.L_x_163:
[----:B------:R-:W-:Y:S05]  /*6980*/  BSYNC B1 ;  /* 0x0000000000017941 */ /* 0x000fea0003800000 */
.L_x_162:
[----:B-----5:R-:W-:Y:S01]  /*6990*/  LOP3.LUT R26, R26, 0xff, RZ, 0xc0, !PT ;  /* 0x000000ff1a1a7812 */ /* 0x020fe200078ec0ff */
[----:B------:R-:W-:Y:S01]  /*69a0*/  BSSY B1, `(.L_x_164) ;  /* 0x000000b000017945 */ /* 0x000fe20003800000 */
[----:B------:R-:W-:Y:S02]  /*69b0*/  ISETP.LT.OR P0, PT, R6, 0x7a, !P0 ;  /* 0x0000007a0600780c */ /* 0x000fe40004701670 */
[----:B------:R-:W-:-:S05]  /*69c0*/  F2FP.F16.E5M2.UNPACK_B R26, R26 ;  /* 0x0000001aff1a723e */ /* 0x000fca00020004ff */
[----:B------:R-:W-:-:S05]  /*69d0*/  HADD2.F32 R26, -RZ, R26.H0_H0 ;  /* 0x2000001aff1a7230 */ /* 0x000fca0000004100 */
[----:B------:R-:W-:-:S04]  /*69e0*/  FMUL R26, R26, R15 ;  /* 0x0000000f1a1a7220 */ /* 0x000fc80000400000 */
[----:B------:R-:W-:Y:S01]  /*69f0*/  FFMA R26, R23, R14, R26 ;  /* 0x0000000e171a7223 */ /* 0x000fe2000000001a */
[----:B------:R-:W-:-:S04]  /*6a00*/  PRMT R23, RZ, 0x7610, R23 ;  /* 0x00007610ff177816 */ /* 0x000fc80000000017 */
[----:B----4-:R-:W-:-:S05]  /*6a10*/  F2FP.SATFINITE.E5M2.F32.PACK_AB_MERGE_C R27, RZ, R26, RZ ;  /* 0x0000001aff1b723e */ /* 0x010fca00048060ff */
[----:B------:R4:W-:Y:S01]  /*6a20*/  @!P4 STG.E.U8 desc[UR18][R20.64+0x78], R27 ;  /* 0x0000781b1400c986 */ /* 0x0009e2000c101112 */
[----:B------:R-:W-:Y:S05]  /*6a30*/  @P0 BRA `(.L_x_165) ;  /* 0x0000000000040947 */ /* 0x000fea0003800000 */
[----:B------:R0:W5:Y:S02]  /*6a40*/  LDG.E.U8 R23, desc[UR18][R4.64+0x79] ;  /* 0x0000791204177981 */ /* 0x000164000c1e1100 */
.L_x_165:
[----:B------:R-:W-:Y:S05]  /*6a50*/  BSYNC B1 ;  /* 0x0000000000017941 */ /* 0x000fea0003800000 */
.L_x_164:
[----:B-----5:R-:W-:Y:S01]  /*6a60*/  LOP3.LUT R23, R23, 0xff, RZ, 0xc0, !PT ;  /* 0x000000ff17177812 */ /* 0x020fe200078ec0ff */
[----:B------:R-:W-:Y:S01]  /*6a70*/  BSSY B1, `(.L_x_166) ;  /* 0x000000b000017945 */ /* 0x000fe20003800000 */
[----:B------:R-:W-:Y:S02]  /*6a80*/  ISETP.LT.OR P3, PT, R6, 0x79, !P1 ;  /* 0x000000790600780c */ /* 0x000fe40004f61670 */
[----:B------:R-:W-:-:S05]  /*6a90*/  F2FP.F16.E5M2.UNPACK_B R23, R23 ;  /* 0x00000017ff17723e */ /* 0x000fca00020004ff */
[----:B0-2---:R-:W-:-:S05]  /*6aa0*/  HADD2.F32 R4, -RZ, R23.H0_H0 ;  /* 0x20000017ff047230 */ /* 0x005fca0000004100 */
[----:B------:R-:W-:Y:S01]  /*6ab0*/  FMUL R5, R4, R15 ;  /* 0x0000000f04057220 */ /* 0x000fe20000400000 */
[----:B------:R-:W-:-:S03]  /*6ac0*/  PRMT R4, RZ, 0x7610, R4 ;  /* 0x00007610ff047816 */ /* 0x000fc60000000004 */
[----:B------:R-:W-:-:S05]  /*6ad0*/  FFMA R5, R22, R14, R5 ;  /* 0x0000000e16057223 */ /* 0x000fca0000000005 */
[----:B------:R-:W-:-:S05]  /*6ae0*/  F2FP.SATFINITE.E5M2.F32.PACK_AB_MERGE_C R5, RZ, R5, RZ ;  /* 0x00000005ff05723e */ /* 0x000fca00048060ff */
[----:B------:R0:W-:Y:S01]  /*6af0*/  @!P0 STG.E.U8 desc[UR18][R20.64+0x79], R5 ;  /* 0x0000790514008986 */ /* 0x0001e2000c101112 */
[----:B------:R-:W-:Y:S05]  /*6b00*/  @P3 BRA `(.L_x_167) ;  /* 0x0000000000043947 */ /* 0x000fea0003800000 */
[----:B------:R2:W5:Y:S02]  /*6b10*/  LDG.E.U8 R4, desc[UR18][R24.64+0x78] ;  /* 0x0000781218047981 */ /* 0x000564000c1e1100 */
.L_x_167:
[----:B------:R-:W-:Y:S05]  /*6b20*/  BSYNC B1 ;  /* 0x0000000000017941 */ /* 0x000fea0003800000 */
.L_x_166:
[----:B-----5:R-:W-:Y:S01]  /*6b30*/  LOP3.LUT R4, R4, 0xff, RZ, 0xc0, !PT ;  /* 0x000000ff04047812 */ /* 0x020fe200078ec0ff */
[----:B------:R-:W-:Y:S01]  /*6b40*/  BSSY B1, `(.L_x_168) ;  /* 0x000000b000017945 */ /* 0x000fe20003800000 */
[----:B------:R-:W-:Y:S02]  /*6b50*/  ISETP.LT.OR P1, PT, R6, 0x7a, !P1 ;  /* 0x0000007a0600780c */ /* 0x000fe40004f21670 */
[----:B------:R-:W-:-:S05]  /*6b60*/  F2FP.F16.E5M2.UNPACK_B R4, R4 ;  /* 0x00000004ff04723e */ /* 0x000fca00020004ff */
[----:B------:R-:W-:-:S05]  /*6b70*/  HADD2.F32 R4, -RZ, R4.H0_H0 ;  /* 0x20000004ff047230 */ /* 0x000fca0000004100 */
[----:B------:R-:W-:-:S04]  /*6b80*/  FMUL R4, R4, R15 ;  /* 0x0000000f04047220 */ /* 0x000fc80000400000 */
[----:B------:R-:W-:-:S05]  /*6b90*/  FFMA R4, R89, R14, R4 ;  /* 0x0000000e59047223 */ /* 0x000fca0000000004 */
[----:B0-----:R-:W-:Y:S02]  /*6ba0*/  F2FP.SATFINITE.E5M2.F32.PACK_AB_MERGE_C R5, RZ, R4, RZ ;  /* 0x00000004ff05723e */ /* 0x001fe400048060ff */
[----:B------:R-:W-:-:S03]  /*6bb0*/  PRMT R4, RZ, 0x7610, R4 ;  /* 0x00007610ff047816 */ /* 0x000fc60000000004 */
[----:B------:R0:W-:Y:S01]  /*6bc0*/  @!P3 STG.E.U8 desc[UR18][R18.64+0x78], R5 ;  /* 0x000078051200b986 */ /* 0x0001e2000c101112 */
[----:B------:R-:W-:Y:S05]  /*6bd0*/  @P1 BRA `(.L_x_169) ;  /* 0x0000000000041947 */ /* 0x000fea0003800000 */
[----:B------:R0:W5:Y:S02]  /*6be0*/  LDG.E.U8 R4, desc[UR18][R24.64+0x79] ;  /* 0x0000791218047981 */ /* 0x000164000c1e1100 */
.L_x_169:
[----:B------:R-:W-:Y:S05]  /*6bf0*/  BSYNC B1 ;  /* 0x0000000000017941 */ /* 0x000fea0003800000 */
.L_x_168:
[----:B------:R-:W-:Y:S05]  /*6c00*/  @P1 BRA `(.L_x_170) ;  /* 0x0000001000281947 */ /* 0x000fea0003800000 */
[----:B-----5:R-:W-:-:S04]  /*6c10*/  LOP3.LUT R4, R4, 0xff, RZ, 0xc0, !PT ;  /* 0x000000ff04047812 */ /* 0x020fc800078ec0ff */
[----:B------:R-:W-:-:S05]  /*6c20*/  F2FP.F16.E5M2.UNPACK_B R4, R4 ;  /* 0x00000004ff04723e */ /* 0x000fca00020004ff */
[----:B------:R-:W-:-:S05]  /*6c30*/  HADD2.F32 R4, -RZ, R4.H0_H0 ;  /* 0x20000004ff047230 */ /* 0x000fca0000004100 */
[----:B0-----:R-:W-:-:S04]  /*6c40*/  FMUL R5, R4, R15 ;  /* 0x0000000f04057220 */ /* 0x001fc80000400000 */
[----:B------:R-:W-:-:S05]  /*6c50*/  FFMA R5, R88, R14, R5 ;  /* 0x0000000e58057223 */ /* 0x000fca0000000005 */
[----:B------:R-:W-:-:S05]  /*6c60*/  F2FP.SATFINITE.E5M2.F32.PACK_AB_MERGE_C R5, RZ, R5, RZ ;  /* 0x00000005ff05723e */ /* 0x000fca00048060ff */
[----:B------:R0:W-:Y:S01]  /*6c70*/  STG.E.U8 desc[UR18][R18.64+0x79], R5 ;  /* 0x0000790512007986 */ /* 0x0001e2000c101112 */
[----:B------:R-:W-:Y:S05]  /*6c80*/  BRA `(.L_x_170) ;  /* 0x0000001000087947 */ /* 0x000fea0003800000 */
.L_x_41:
[----:B------:R-:W-:Y:S01]  /*6c90*/  ISETP.GE.AND P1, PT, R30, 0x1, PT ;  /* 0x000000011e00780c */ /* 0x000fe20003f26270 */
[-C--:B--2---:R-:W-:Y:S01]  /*6ca0*/  FMUL R151, R151, R14.reuse ;  /* 0x0000000e97977220 */ /* 0x084fe20000400000 */
[-C--:B------:R-:W-:Y:S01]  /*6cb0*/  FMUL R146, R146, R14.reuse ;  /* 0x0000000e92927220 */ /* 0x080fe20000400000 */
[----:B------:R-:W-:Y:S01]  /*6cc0*/  ISETP.GE.AND P0, PT, R30, 0x9, PT ;  /* 0x000000091e00780c */ /* 0x000fe20003f06270 */
[-C--:B------:R-:W-:Y:S01]  /*6cd0*/  FMUL R149, R149, R14.reuse ;  /* 0x0000000e95957220 */ /* 0x080fe20000400000 */
[----:B------:R-:W-:Y:S01]  /*6ce0*/  ISETP.LT.OR P4, PT, R6, 0x1, !P1 ;  /* 0x000000010600780c */ /* 0x000fe20004f81670 */
[-C--:B------:R-:W-:Y:S01]  /*6cf0*/  FMUL R144, R144, R14.reuse ;  /* 0x0000000e90907220 */ /* 0x080fe20000400000 */
[----:B------:R-:W-:Y:S01]  /*6d00*/  ISETP.LT.OR P5, PT, R6, 0x2, !P1 ;  /* 0x000000020600780c */ /* 0x000fe20004fa1670 */
[-C--:B------:R-:W-:Y:S01]  /*6d10*/  FMUL R147, R147, R14.reuse ;  /* 0x0000000e93937220 */ /* 0x080fe20000400000 */
[----:B------:R-:W-:Y:S01]  /*6d20*/  F2FP.SATFINITE.E5M2.F32.PACK_AB_MERGE_C R151, RZ, R151, RZ ;  /* 0x00000097ff97723e */ /* 0x000fe200048060ff */
[----:B------:R-:W-:Y:S01]  /*6d30*/  FMUL R142, R142, R14 ;  /* 0x0000000e8e8e7220 */ /* 0x000fe20000400000 */
[----:B------:R-:W-:Y:S01]  /*6d40*/  F2FP.SATFINITE.E5M2.F32.PACK_AB_MERGE_C R5, RZ, R146, RZ ;  /* 0x00000092ff05723e */ /* 0x000fe200048060ff */
[-C--:B------:R-:W-:Y:S01]  /*6d50*/  FMUL R145, R145, R14.reuse ;  /* 0x0000000e91917220 */ /* 0x080fe20000400000 */
[----:B------:R-:W-:Y:S01]  /*6d60*/  ISETP.LT.OR P3, PT, R6, 0x1, !P0 ;  /* 0x000000010600780c */ /* 0x000fe20004761670 */
[-C--:B------:R-:W-:Y:S01]  /*6d70*/  FMUL R140, R140, R14.reuse ;  /* 0x0000000e8c8c7220 */ /* 0x080fe20000400000 */
[C---:B------:R-:W-:Y:S01]  /*6d80*/  ISETP.LT.OR P6, PT, R6.reuse, 0xa, !P1 ;  /* 0x0000000a0600780c */ /* 0x040fe20004fc1670 */
[-C--:B------:R-:W-:Y:S01]  /*6d90*/  FMUL R143, R143, R14.reuse ;  /* 0x0000000e8f8f7220 */ /* 0x080fe20000400000 */
[----:B------:R-:W-:Y:S01]  /*6da0*/  F2FP.SATFINITE.E5M2.F32.PACK_AB_MERGE_C R149, RZ, R149, RZ ;  /* 0x00000095ff95723e */ /* 0x000fe200048060ff */
[----:B------:R-:W-:Y:S01]  /*6db0*/  @!P4 STG.E.U8 desc[UR18][R20.64], R151 ;  /* 0x000000971400c986 */ /* 0x000fe2000c101112 */
[----:B------:R-:W-:Y:S01]  /*6dc0*/  ISETP.LT.OR P4, PT, R6, 0x2, !P0 ;  /* 0x000000020600780c */ /* 0x000fe20004781670 */
[----:B------:R-:W-:Y:S01]  /*6dd0*/  FMUL R138, R138, R14 ;  /* 0x0000000e8a8a7220 */ /* 0x000fe20000400000 */
[----:B------:R-:W-:Y:S01]  /*6de0*/  F2FP.SATFINITE.E5M2.F32.PACK_AB_MERGE_C R25, RZ, R144, RZ ;  /* 0x00000090ff19723e */ /* 0x000fe200048060ff */
[----:B------:R0:W-:Y:S01]  /*6df0*/  @!P5 STG.E.U8 desc[UR18][R20.64+0x1], R5 ;  /* 0x000001051400d986 */ /* 0x0001e2000c101112 */
[C---:B------:R-:W-:Y:S01]  /*6e00*/  ISETP.LT.OR P5, PT, R6.reuse, 0x9, !P1 ;  /* 0x000000090600780c */ /* 0x040fe20004fa1670 */
[-C--:B------:R-:W-:Y:S01]  /*6e10*/  FMUL R141, R141, R14.reuse ;  /* 0x0000000e8d8d7220 */ /* 0x080fe20000400000 */
[----:B------:R-:W-:Y:S01]  /*6e20*/  F2FP.SATFINITE.E5M2.F32.PACK_AB_MERGE_C R147, RZ, R147, RZ ;  /* 0x00000093ff93723e */ /* 0x000fe200048060ff */
[----:B------:R-:W-:Y:S01]  /*6e30*/  @!P3 STG.E.U8 desc[UR18][R18.64], R149 ;  /* 0x000000951200b986 */ /* 0x000fe2000c101112 */
[----:B------:R-:W-:Y:S01]  /*6e40*/  ISETP.LT.OR P3, PT, R6, 0x9, !P0 ;  /* 0x000000090600780c */ /* 0x000fe20004761670 */
[-C--:B------:R-:W-:Y:S01]  /*6e50*/  FMUL R136, R136, R14.reuse ;  /* 0x0000000e88887220 */ /* 0x080fe20000400000 */
[----:B------:R-:W-:Y:S01]  /*6e60*/  F2FP.SATFINITE.E5M2.F32.PACK_AB_MERGE_C R145, RZ, R145, RZ ;  /* 0x00000091ff91723e */ /* 0x000fe200048060ff */
[-C--:B------:R-:W-:Y:S01]  /*6e70*/  FMUL R139, R139, R14.reuse ;  /* 0x0000000e8b8b7220 */ /* 0x080fe20000400000 */
[----:B------:R-:W-:Y:S01]  /*6e80*/  F2FP.SATFINITE.E5M2.F32.PACK_AB_MERGE_C R143, RZ, R143, RZ ;  /* 0x0000008fff8f723e */ /* 0x000fe200048060ff */
[----:B------:R1:W-:Y:S01]  /*6e90*/  @!P4 STG.E.U8 desc[UR18][R18.64+0x1], R25 ;  /* 0x000001191200c986 */ /* 0x0003e2000c101112 */
[----:B------:R-:W-:Y:S01]  /*6ea0*/  ISETP.LT.OR P4, PT, R6, 0xa, !P0 ;  /* 0x0000000a0600780c */ /* 0x000fe20004781670 */
[----:B------:R-:W-:Y:S01]  /*6eb0*/  FMUL R134, R134, R14 ;  /* 0x0000000e86867220 */ /* 0x000fe20000400000 */
[----:B0-----:R-:W-:Y:S01]  /*6ec0*/  F2FP.SATFINITE.E5M2.F32.PACK_AB_MERGE_C R5, RZ, R142, RZ ;  /* 0x0000008eff05723e */ /* 0x001fe200048060ff */
[----:B------:R-:W-:Y:S01]  /*6ed0*/  @!P5 STG.E.U8 desc[UR18][R20.64+0x8], R147 ;  /* 0x000008931400d986 */ /* 0x000fe2000c101112 */
[C---:B------:R-:W-:Y:S01]  /*6ee0*/  ISETP.LT.OR P5, PT, R6.reuse, 0x11, !P1 ;  /* 0x000000110600780c */ /* 0x040fe20004fa1670 */
[-C--:B------:R-:W-:Y:S01]  /*6ef0*/  FMUL R137, R137, R14.reuse ;  /* 0x0000000e89897220 */ /* 0x080fe20000400000 */
[----:B------:R-:W-:Y:S01]  /*6f00*/  F2FP.SATFINITE.E5M2.F32.PACK_AB_MERGE_C R141, RZ, R141, RZ ;  /* 0x0000008dff8d723e */ /* 0x000fe200048060ff */
[----:B------:R0:W-:Y:S01]  /*6f10*/  @!P6 STG.E.U8 desc[UR18][R20.64+0x9], R5 ;  /* 0x000009051400e986 */ /* 0x0001e2000c101112 */
[----:B------:R-:W-:Y:S01]  /*6f20*/  ISETP.LT.OR P6, PT, R6, 0x12, !P1 ;  /* 0x000000120600780c */ /* 0x000fe20004fc1670 */
[----:B------:R-:W-:Y:S01]  /*6f30*/  FMUL R132, R132, R14 ;  /* 0x0000000e84847220 */ /* 0x000fe20000400000 */
[----:B------:R-:W-:Y:S01]  /*6f40*/  F2FP.SATFINITE.E5M2.F32.PACK_AB_MERGE_C R139, RZ, R139, RZ ;  /* 0x0000008bff8b723e */ /* 0x000fe200048060ff */
[----:B------:R-:W-:Y:S01]  /*6f50*/  @!P3 STG.E.U8 desc[UR18][R18.64+0x8], R145 ;  /* 0x000008911200b986 */ /* 0x000fe2000c101112 */
[----:B-1----:R-:W-:Y:S01]  /*6f60*/  F2FP.SATFINITE.E5M2.F32.PACK_AB_MERGE_C R25, RZ, R140, RZ ;  /* 0x0000008cff19723e */ /* 0x002fe200048060ff */
[-C--:B------:R-:W-:Y:S01]  /*6f70*/  FMUL R135, R135, R14.reuse ;  /* 0x0000000e87877220 */ /* 0x080fe20000400000 */
[----:B------:R-:W-:Y:S01]  /*6f80*/  ISETP.LT.OR P3, PT, R6, 0x11, !P0 ;  /* 0x000000110600780c */ /* 0x000fe20004761670 */
[-C--:B------:R-:W-:Y:S01]  /*6f90*/  FMUL R130, R130, R14.reuse ;  /* 0x0000000e82827220 */ /* 0x080fe20000400000 */
[----:B------:R-:W-:Y:S01]  /*6fa0*/  F2FP.SATFINITE.E5M2.F32.PACK_AB_MERGE_C R137, RZ, R137, RZ ;  /* 0x00000089ff89723e */ /* 0x000fe200048060ff */
[----:B------:R1:W-:Y:S01]  /*6fb0*/  @!P4 STG.E.U8 desc[UR18][R18.64+0x9], R25 ;  /* 0x000009191200c986 */ /* 0x0003e2000c101112 */
[C---:B------:R-:W-:Y:S01]  /*6fc0*/  ISETP.LT.OR P4, PT, R6.reuse, 0x12, !P0 ;  /* 0x000000120600780c */ /* 0x040fe20004781670 */
[----:B------:R-:W-:Y:S01]  /*6fd0*/  FMUL R133, R133, R14 ;  /* 0x0000000e85857220 */ /* 0x000fe20000400000 */
[----:B0-----:R-:W-:Y:S01]  /*6fe0*/  F2FP.SATFINITE.E5M2.F32.PACK_AB_MERGE_C R5, RZ, R138, RZ ;  /* 0x0000008aff05723e */ /* 0x001fe200048060ff */
[----:B------:R-:W-:Y:S01]  /*6ff0*/  @!P5 STG.E.U8 desc[UR18][R20.64+0x10], R143 ;  /* 0x0000108f1400d986 */ /* 0x000fe2000c101112 */
[----:B------:R-:W-:Y:S01]  /*7000*/  ISETP.LT.OR P5, PT, R6, 0x19, !P1 ;  /* 0x000000190600780c */ /* 0x000fe20004fa1670 */
[-C--:B------:R-:W-:Y:S01]  /*7010*/  FMUL R128, R128, R14.reuse ;  /* 0x0000000e80807220 */ /* 0x080fe20000400000 */
[----:B------:R-:W-:Y:S01]  /*7020*/  F2FP.SATFINITE.E5M2.F32.PACK_AB_MERGE_C R135, RZ, R135, RZ ;  /* 0x00000087ff87723e */ /* 0x000fe200048060ff */
[----:B------:R0:W-:Y:S01]  /*7030*/  @!P6 STG.E.U8 desc[UR18][R20.64+0x11], R5 ;  /* 0x000011051400e986 */ /* 0x0001e2000c101112 */
[----:B------:R-:W-:Y:S01]  /*7040*/  ISETP.LT.OR P6, PT, R6, 0x1a, !P1 ;  /* 0x0000001a0600780c */ /* 0x000fe20004fc1670 */
[-C--:B------:R-:W-:Y:S01]  /*7050*/  FMUL R131, R131, R14.reuse ;  /* 0x0000000e83837220 */ /* 0x080fe20000400000 */
[----:B------:R-:W-:Y:S01]  /*7060*/  FMUL R126, R126, R14 ;  /* 0x0000000e7e7e7220 */ /* 0x000fe20000400000 */
[----:B-1----:R-:W-:Y:S01]  /*7070*/  F2FP.SATFINITE.E5M2.F32.PACK_AB_MERGE_C R25, RZ, R136, RZ ;  /* 0x00000088ff19723e */ /* 0x002fe200048060ff */
[----:B------:R-:W-:Y:S01]  /*7080*/  @!P3 STG.E.U8 desc[UR18][R18.64+0x10], R141 ;  /* 0x0000108d1200b986 */ /* 0x000fe2000c101112 */
[C---:B------:R-:W-:Y:S01]  /*7090*/  ISETP.LT.OR P3, PT, R6.reuse, 0x19, !P0 ;  /* 0x000000190600780c */ /* 0x040fe20004761670 */
        /* <DEDUP_REMOVED lines=37> */
[-C--:B------:R-:W-:Y:S01]  /*72f0*/  FMUL R114, R114, R14.reuse ;  /* 0x0000000e72727220 */ /* 0x080fe20000400000 */
        /* <DEDUP_REMOVED lines=81> */
[C---:B------:R-:W-:Y:S01]  /*7810*/  ISETP.LT.OR P6, PT, R6.reuse, 0x52, !P1 ;  /* 0x000000520600780c */ /* 0x040fe20004fc1670 */
        /* <DEDUP_REMOVED lines=22> */
[----:B------:R-:W-:-:S02]  /*7980*/  ISETP.LT.OR P3, PT, R6, 0x59, !P0 ;  /* 0x000000590600780c */ /* 0x000fc40004761670 */
[----:B------:R-:W-:Y:S01]  /*7990*/  F2FP.SATFINITE.E5M2.F32.PACK_AB_MERGE_C R93, RZ, R93, RZ ;  /* 0x0000005dff5d723e */ /* 0x000fe200048060ff */
[----:B------:R1:W-:Y:S01]  /*79a0*/  @!P4 STG.E.U8 desc[UR18][R18.64+0x51], R25 ;  /* 0x000051191200c986 */ /* 0x0003e2000c101112 */
[C---:B------:R-:W-:Y:S02]  /*79b0*/  ISETP.LT.OR P4, PT, R6.reuse, 0x5a, !P0 ;  /* 0x0000005a0600780c */ /* 0x040fe40004781670 */
[----:B0-----:R-:W-:Y:S01]  /*79c0*/  F2FP.SATFINITE.E5M2.F32.PACK_AB_MERGE_C R5, RZ, R102, RZ ;  /* 0x00000066ff05723e */ /* 0x001fe200048060ff */
[----:B------:R-:W-:Y:S01]  /*79d0*/  @!P5 STG.E.U8 desc[UR18][R20.64+0x58], R107 ;  /* 0x0000586b1400d986 */ /* 0x000fe2000c101112 */
[C---:B------:R-:W-:Y:S02]  /*79e0*/  ISETP.LT.OR P5, PT, R6.reuse, 0x61, !P1 ;  /* 0x000000610600780c */ /* 0x040fe40004fa1670 */
[----:B------:R-:W-:Y:S01]  /*79f0*/  F2FP.SATFINITE.E5M2.F32.PACK_AB_MERGE_C R23, RZ, R23, RZ ;  /* 0x00000017ff17723e */ /* 0x000fe200048060ff */
[----:B------:R0:W-:Y:S01]  /*7a00*/  @!P6 STG.E.U8 desc[UR18][R20.64+0x59], R5 ;  /* 0x000059051400e986 */ /* 0x0001e2000c101112 */
[----:B------:R-:W-:-:S02]  /*7a10*/  ISETP.LT.OR P6, PT, R6, 0x62, !P1 ;  /* 0x000000620600780c */ /* 0x000fc40004fc1670 */
[----:B------:R-:W-:Y:S01]  /*7a20*/  F2FP.SATFINITE.E5M2.F32.PACK_AB_MERGE_C R89, RZ, R89, RZ ;  /* 0x00000059ff59723e */ /* 0x000fe200048060ff */
[----:B------:R-:W-:Y:S01]  /*7a30*/  @!P3 STG.E.U8 desc[UR18][R18.64+0x58], R105 ;  /* 0x000058691200b986 */ /* 0x000fe2000c101112 */
[----:B-1----:R-:W-:Y:S02]  /*7a40*/  F2FP.SATFINITE.E5M2.F32.PACK_AB_MERGE_C R25, RZ, R100, RZ ;  /* 0x00000064ff19723e */ /* 0x002fe400048060ff */
[C---:B------:R-:W-:Y:S02]  /*7a50*/  ISETP.LT.OR P3, PT, R6.reuse, 0x61, !P0 ;  /* 0x000000610600780c */ /* 0x040fe40004761670 */
[----:B------:R-:W-:Y:S01]  /*7a60*/  F2FP.SATFINITE.E5M2.F32.PACK_AB_MERGE_C R27, RZ, R88, RZ ;  /* 0x00000058ff1b723e */ /* 0x000fe200048060ff */
[----:B------:R1:W-:Y:S01]  /*7a70*/  @!P4 STG.E.U8 desc[UR18][R18.64+0x59], R25 ;  /* 0x000059191200c986 */ /* 0x0003e2000c101112 */
[C---:B------:R-:W-:Y:S02]  /*7a80*/  ISETP.LT.OR P4, PT, R6.reuse, 0x62, !P0 ;  /* 0x000000620600780c */ /* 0x040fe40004781670 */
[----:B0-----:R-:W-:Y:S01]  /*7a90*/  F2FP.SATFINITE.E5M2.F32.PACK_AB_MERGE_C R5, RZ, R98, RZ ;  /* 0x00000062ff05723e */ /* 0x001fe200048060ff */
[----:B------:R-:W-:Y:S01]  /*7aa0*/  @!P5 STG.E.U8 desc[UR18][R20.64+0x60], R101 ;  /* 0x000060651400d986 */ /* 0x000fe2000c101112 */
[----:B------:R-:W-:-:S03]  /*7ab0*/  ISETP.LT.OR P5, PT, R6, 0x69, !P1 ;  /* 0x000000690600780c */ /* 0x000fc60004fa1670 */
[----:B------:R0:W-:Y:S01]  /*7ac0*/  @!P6 STG.E.U8 desc[UR18][R20.64+0x61], R5 ;  /* 0x000061051400e986 */ /* 0x0001e2000c101112 */
[C---:B------:R-:W-:Y:S02]  /*7ad0*/  ISETP.LT.OR P6, PT, R6.reuse, 0x6a, !P1 ;  /* 0x0000006a0600780c */ /* 0x040fe40004fc1670 */
[----:B-1----:R-:W-:Y:S01]  /*7ae0*/  F2FP.SATFINITE.E5M2.F32.PACK_AB_MERGE_C R25, RZ, R96, RZ ;  /* 0x00000060ff19723e */ /* 0x002fe200048060ff */
[----:B------:R-:W-:Y:S01]  /*7af0*/  @!P3 STG.E.U8 desc[UR18][R18.64+0x60], R103 ;  /* 0x000060671200b986 */ /* 0x000fe2000c101112 */
[----:B------:R-:W-:-:S03]  /*7b00*/  ISETP.LT.OR P3, PT, R6, 0x69, !P0 ;  /* 0x000000690600780c */ /* 0x000fc60004761670 */
        /* <DEDUP_REMOVED lines=12> */
[C---:B------:R-:W-:Y:S01]  /*7bd0*/  ISETP.LT.OR P1, PT, R6.reuse, 0x7a, !P1 ;  /* 0x0000007a0600780c */ /* 0x040fe20004f21670 */
[----:B------:R2:W-:Y:S01]  /*7be0*/  @!P5 STG.E.U8 desc[UR18][R20.64+0x70], R95 ;  /* 0x0000705f1400d986 */ /* 0x0005e2000c101112 */
[C---:B------:R-:W-:Y:S02]  /*7bf0*/  ISETP.LT.OR P5, PT, R6.reuse, 0x72, !P0 ;  /* 0x000000720600780c */ /* 0x040fe400047a1670 */
[----:B0-----:R-:W-:Y:S01]  /*7c00*/  F2FP.SATFINITE.E5M2.F32.PACK_AB_MERGE_C R5, RZ, R90, RZ ;  /* 0x0000005aff05723e */ /* 0x001fe200048060ff */
[----:B------:R2:W-:Y:S01]  /*7c10*/  @!P6 STG.E.U8 desc[UR18][R20.64+0x71], R91 ;  /* 0x0000715b1400e986 */ /* 0x0005e2000c101112 */
[C---:B------:R-:W-:Y:S02]  /*7c20*/  ISETP.LT.OR P6, PT, R6.reuse, 0x79, !P0 ;  /* 0x000000790600780c */ /* 0x040fe400047c1670 */
[----:B------:R-:W-:Y:S01]  /*7c30*/  ISETP.LT.OR P0, PT, R6, 0x7a, !P0 ;  /* 0x0000007a0600780c */ /* 0x000fe20004701670 */
[----:B------:R2:W-:Y:S01]  /*7c40*/  @!P3 STG.E.U8 desc[UR18][R18.64+0x70], R93 ;  /* 0x0000705d1200b986 */ /* 0x0005e2000c101112 */
[----:B-1----:R-:W-:-:S05]  /*7c50*/  F2FP.SATFINITE.E5M2.F32.PACK_AB_MERGE_C R25, RZ, R22, RZ ;  /* 0x00000016ff19723e */ /* 0x002fca00048060ff */
[----:B------:R2:W-:Y:S04]  /*7c60*/  @!P5 STG.E.U8 desc[UR18][R18.64+0x71], R5 ;  /* 0x000071051200d986 */ /* 0x0005e8000c101112 */
[----:B------:R2:W-:Y:S04]  /*7c70*/  @!P4 STG.E.U8 desc[UR18][R20.64+0x78], R23 ;  /* 0x000078171400c986 */ /* 0x0005e8000c101112 */
[----:B------:R2:W-:Y:S04]  /*7c80*/  @!P1 STG.E.U8 desc[UR18][R20.64+0x79], R25 ;  /* 0x0000791914009986 */ /* 0x0005e8000c101112 */
[----:B------:R2:W-:Y:S04]  /*7c90*/  @!P6 STG.E.U8 desc[UR18][R18.64+0x78], R89 ;  /* 0x000078591200e986 */ /* 0x0005e8000c101112 */
[----:B------:R2:W-:Y:S02]  /*7ca0*/  @!P0 STG.E.U8 desc[UR18][R18.64+0x79], R27 ;  /* 0x0000791b12008986 */ /* 0x0005e4000c101112 */
.L_x_170:
[----:B------:R-:W-:Y:S05]  /*7cb0*/  BSYNC B0 ;  /* 0x0000000000007941 */ /* 0x000fea0003800000 */
.L_x_40:
[C---:B------:R-:W-:Y:S01]  /*7cc0*/  LEA R2, P0, R8.reuse, R2, 0x1 ;  /* 0x0000000208027211 */ /* 0x040fe200078008ff */
[----:B------:R-:W-:Y:S01]  /*7cd0*/  ULDC.64 UR6, c[0x0][0x650] ;  /* 0x0001940000067ab9 */ /* 0x000fe20000000a00 */
[----:B-----5:R-:W-:Y:S01]  /*7ce0*/  IMAD.U32 R4, RZ, RZ, UR16 ;  /* 0x00000010ff047e24 */ /* 0x020fe2000f8e00ff */
[----:B0-2---:R-:W-:Y:S01]  /*7cf0*/  PRMT R18, RZ, 0x7610, R18 ;  /* 0x00007610ff127816 */ /* 0x005fe20000000012 */
[----:B------:R-:W-:Y:S01]  /*7d00*/  IMAD.MOV.U32 R6, RZ, RZ, -0x1 ;  /* 0xffffffffff067424 */ /* 0x000fe200078e00ff */
[----:B------:R-:W-:Y:S01]  /*7d10*/  LEA.HI.X R3, R8, R3, R0, 0x1, P0 ;  /* 0x0000000308037211 */ /* 0x000fe200000f0c00 */
[----:B------:R0:W-:Y:S01]  /*7d20*/  SYNCS.ARRIVE.TRANS64.A1T0 RZ, [R4+UR21], RZ ;  /* 0x000000ff04ff79a7 */ /* 0x0001e20008100015 */
[----:B------:R-:W-:Y:S01]  /*7d30*/  ISETP.GE.U32.AND P0, PT, R2, UR6, PT ;  /* 0x0000000602007c0c */ /* 0x000fe2000bf06070 */
[----:B------:R-:W-:-:S03]  /*7d40*/  IMAD.MOV.U32 R5, RZ, RZ, -0x1 ;  /* 0xffffffffff057424 */ /* 0x000fc600078e00ff */
[----:B------:R-:W-:Y:S01]  /*7d50*/  ISETP.GE.U32.AND.EX P0, PT, R3, UR7, PT, P0 ;  /* 0x0000000703007c0c */ /* 0x000fe2000bf06100 */
[----:B0-----:R-:W-:-:S12]  /*7d60*/  IMAD.MOV.U32 R4, RZ, RZ, -0x1 ;  /* 0xffffffffff047424 */ /* 0x001fd800078e00ff */
[----:B------:R-:W-:Y:S05]  /*7d70*/  @P0 BRA `(.L_x_171) ;  /* 0x0000000400600947 */ /* 0x000fea0003800000 */
[----:B------:R-:W0:Y:S01]  /*7d80*/  S2R R28, SR_CTAID.X ;  /* 0x00000000001c7919 */ /* 0x000e220000002500 */
[----:B------:R-:W2:Y:S01]  /*7d90*/  LDC.64 R22, c[0x0][0x628] ;  /* 0x00018a00ff167b82 */ /* 0x000ea20000000a00 */
[----:B------:R-:W-:Y:S01]  /*7da0*/  ULDC UR6, c[0x0][0x150] ;  /* 0x0000540000067ab9 */ /* 0x000fe20000000800 */
[----:B-1--4-:R-:W-:Y:S01]  /*7db0*/  IMAD.MOV.U32 R20, RZ, RZ, R2 ;  /* 0x000000ffff147224 */ /* 0x012fe200078e0002 */
[----:B------:R-:W1:Y:S01]  /*7dc0*/  S2R R30, SR_CTAID.Y ;  /* 0x00000000001e7919 */ /* 0x000e620000002600 */
[----:B------:R-:W-:-:S04]  /*7dd0*/  IMAD.MOV.U32 R21, RZ, RZ, R3 ;  /* 0x000000ffff157224 */ /* 0x000fc800078e0003 */
[----:B------:R-:W4:Y:S08]  /*7de0*/  LDC R31, c[0x0][0x144] ;  /* 0x00005100ff1f7b82 */ /* 0x000f300000000800 */
[----:B------:R-:W1:Y:S08]  /*7df0*/  LDC R6, c[0x0][0x630] ;  /* 0x00018c00ff067b82 */ /* 0x000e700000000800 */
[----:B------:R-:W1:Y:S01]  /*7e00*/  LDC.64 R26, c[0x0][0x620] ;  /* 0x00018800ff1a7b82 */ /* 0x000e620000000a00 */
[----:B--2---:R-:W-:-:S04]  /*7e10*/  ISETP.NE.U32.AND P0, PT, R22, RZ, PT ;  /* 0x000000ff1600720c */ /* 0x004fc80003f05070 */
[----:B------:R-:W-:Y:S02]  /*7e20*/  ISETP.NE.AND.EX P0, PT, R23, RZ, PT, P0 ;  /* 0x000000ff1700720c */ /* 0x000fe40003f05300 */
[----:B0-----:R-:W-:-:S05]  /*7e30*/  I2FP.F32.U32 R4, R28 ;  /* 0x0000001c00047245 */ /* 0x001fca0000201000 */
[----:B------:R-:W-:-:S04]  /*7e40*/  FMUL R4, R4, UR6 ;  /* 0x0000000604047c20 */ /* 0x000fc80008400000 */
[----:B------:R0:W2:Y:S02]  /*7e50*/  F2I.U32.TRUNC.NTZ R29, R4 ;  /* 0x00000004001d7305 */ /* 0x0000a4000020f000 */
[----:B----4-:R-:W-:Y:S05]  /*7e60*/  @!P0 BRA `(.L_x_172) ;  /* 0x0000000000288947 */ /* 0x010fea0003800000 */
[----:B------:R-:W4:Y:S02]  /*7e70*/  LDC R5, c[0x0][0x634] ;  /* 0x00018d00ff057b82 */ /* 0x000f240000000800 */
[----:B----4-:R-:W-:-:S05]  /*7e80*/  IADD3 R21, P0, R2, R5, RZ ;  /* 0x0000000502157210 */ /* 0x010fca0007f1e0ff */
[----:B---3--:R-:W-:-:S04]  /*7e90*/  IMAD.X R25, RZ, RZ, R3, P0 ;  /* 0x000000ffff197224 */ /* 0x008fc800000e0603 */
[----:B0-----:R-:W-:-:S04]  /*7ea0*/  IMAD.WIDE.U32 R4, R25, R22, RZ ;  /* 0x0000001619047225 */ /* 0x001fc800078e00ff */
[----:B------:R-:W-:-:S04]  /*7eb0*/  IMAD.WIDE.U32 R18, P0, R21, R23, R4 ;  /* 0x0000001715127225 */ /* 0x000fc80007800004 */
[----:B------:R-:W-:-:S04]  /*7ec0*/  IMAD.WIDE.U32 R4, R21, R22, RZ ;  /* 0x0000001615047225 */ /* 0x000fc800078e00ff */
[----:B------:R-:W-:Y:S01]  /*7ed0*/  IMAD.X R21, RZ, RZ, RZ, P0 ;  /* 0x000000ffff157224 */ /* 0x000fe200000e06ff */
[----:B------:R-:W-:Y:S01]  /*7ee0*/  IADD3 RZ, P0, R5, R18, RZ ;  /* 0x0000001205ff7210 */ /* 0x000fe20007f1e0ff */
[----:B------:R-:W-:-:S04]  /*7ef0*/  IMAD.MOV.U32 R20, RZ, RZ, R19 ;  /* 0x000000ffff147224 */ /* 0x000fc800078e0013 */
[----:B------:R-:W-:-:S08]  /*7f00*/  IMAD.WIDE.U32.X R20, R25, R23, R20, P0 ;  /* 0x0000001719147225 */ /* 0x000fd000000e0414 */
.L_x_172:
[-CC-:B-1-3--:R-:W-:Y:S01]  /*7f10*/  SHF.R.U64 R24, R20, R6.reuse, R21.reuse ;  /* 0x0000000614187219 */ /* 0x18afe20000001215 */
[----:B------:R-:W1:Y:S01]  /*7f20*/  LDC.64 R34, c[0x0][0x640] ;  /* 0x00019000ff227b82 */ /* 0x000e620000000a00 */
[----:B0-----:R-:W-:Y:S01]  /*7f30*/  SHF.R.U32.HI R4, RZ, R6, R21 ;  /* 0x00000006ff047219 */ /* 0x001fe20000011615 */
[----:B--2---:R-:W-:Y:S01]  /*7f40*/  IMAD.MOV R29, RZ, RZ, -R29 ;  /* 0x000000ffff1d7224 */ /* 0x004fe200078e0a1d */
[----:B------:R-:W-:Y:S01]  /*7f50*/  IADD3 R19, P0, RZ, -R24, RZ ;  /* 0x80000018ff137210 */ /* 0x000fe20007f1e0ff */
[----:B------:R-:W-:Y:S01]  /*7f60*/  ULDC UR6, c[0x0][0x154] ;  /* 0x0000550000067ab9 */ /* 0x000fe20000000800 */
[----:B------:R-:W-:Y:S02]  /*7f70*/  IMAD.MOV.U32 R21, RZ, RZ, 0x1 ;  /* 0x00000001ff157424 */ /* 0x000fe400078e00ff */
[----:B------:R-:W-:Y:S01]  /*7f80*/  IMAD R29, R31, R29, R28 ;  /* 0x0000001d1f1d7224 */ /* 0x000fe200078e021c */
[----:B------:R-:W0:Y:S01]  /*7f90*/  LDC R18, c[0x0][0x618] ;  /* 0x00018600ff127b82 */ /* 0x000e220000000800 */
[----:B------:R-:W-:-:S04]  /*7fa0*/  IMAD.X R5, RZ, RZ, ~R4, P0 ;  /* 0x000000ffff057224 */ /* 0x000fc800000e0e04 */
[-C--:B------:R-:W-:Y:S02]  /*7fb0*/  IMAD R6, R5, R26.reuse, RZ ;  /* 0x0000001a05067224 */ /* 0x080fe400078e02ff */
[C---:B------:R-:W-:Y:S01]  /*7fc0*/  IMAD.WIDE.U32 R4, R19.reuse, R26, R2 ;  /* 0x0000001a13047225 */ /* 0x040fe200078e0002 */
[----:B------:R-:W2:Y:S03]  /*7fd0*/  LDC R20, c[0x0][0x608] ;  /* 0x00018200ff147b82 */ /* 0x000ea60000000800 */
[----:B------:R-:W-:Y:S01]  /*7fe0*/  IMAD R19, R19, R27, R6 ;  /* 0x0000001b13137224 */ /* 0x000fe200078e0206 */
[----:B------:R-:W-:-:S03]  /*7ff0*/  I2FP.F32.U32 R6, R30 ;  /* 0x0000001e00067245 */ /* 0x000fc60000201000 */
[----:B------:R-:W-:Y:S01]  /*8000*/  IMAD.IADD R5, R5, 0x1, R19 ;  /* 0x0000000105057824 */ /* 0x000fe200078e0213 */
[----:B------:R-:W3:Y:S01]  /*8010*/  LDC R32, c[0x0][0x658] ;  /* 0x00019600ff207b82 */ /* 0x000ee20000000800 */
[----:B-1----:R-:W-:Y:S01]  /*8020*/  ISETP.NE.U32.AND P0, PT, R34, RZ, PT ;  /* 0x000000ff2200720c */ /* 0x002fe20003f05070 */
[----:B------:R-:W-:-:S03]  /*8030*/  IMAD.MOV.U32 R19, RZ, RZ, -0x1 ;  /* 0xffffffffff137424 */ /* 0x000fc600078e00ff */
[----:B------:R-:W-:-:S03]  /*8040*/  ISETP.NE.AND.EX P0, PT, R35, RZ, PT, P0 ;  /* 0x000000ff2300720c */ /* 0x000fc60003f05300 */
[----:B------:R-:W1:Y:S01]  /*8050*/  LDC R27, c[0x0][0x148] ;  /* 0x00005200ff1b7b82 */ /* 0x000e620000000800 */
[-CC-:B0-----:R-:W-:Y:S02]  /*8060*/  SHF.R.U64 R22, R4, R18.reuse, R5.reuse ;  /* 0x0000001204167219 */ /* 0x181fe40000001205 */
[----:B------:R-:W-:Y:S01]  /*8070*/  SHF.R.U32.HI R5, RZ, R18, R5 ;  /* 0x00000012ff057219 */ /* 0x000fe20000011605 */
[----:B------:R-:W-:-:S04]  /*8080*/  FMUL R18, R6, UR6 ;  /* 0x0000000606127c20 */ /* 0x000fc80008400000 */
[----:B------:R-:W0:Y:S01]  /*8090*/  LDC R28, c[0x0][0x600] ;  /* 0x00018000ff1c7b82 */ /* 0x000e220000000800 */
[----:B------:R4:W0:Y:S01]  /*80a0*/  F2I.U32.TRUNC.NTZ R25, R18 ;  /* 0x0000001200197305 */ /* 0x000822000020f000 */
[-CC-:B--2---:R-:W-:Y:S02]  /*80b0*/  SHF.R.U64 R6, R22, R20.reuse, R5.reuse ;  /* 0x0000001416067219 */ /* 0x184fe40000001205 */
[----:B------:R-:W-:-:S04]  /*80c0*/  SHF.R.U32.HI R5, RZ, R20, R5 ;  /* 0x00000014ff057219 */ /* 0x000fc80000011605 */
[----:B------:R-:W2:Y:S01]  /*80d0*/  LDC R33, c[0x0][0x648] ;  /* 0x00019200ff217b82 */ /* 0x000ea20000000800 */
[-CC-:B---3--:R-:W-:Y:S02]  /*80e0*/  SHF.R.U64 R26, R6, R32.reuse, R5.reuse ;  /* 0x00000020061a7219 */ /* 0x188fe40000001205 */
[-C--:B------:R-:W-:Y:S02]  /*80f0*/  SHF.L.U32 R19, R19, R32.reuse, RZ ;  /* 0x0000002013137219 */ /* 0x080fe400000006ff */
[-C--:B------:R-:W-:Y:S01]  /*8100*/  SHF.R.U32.HI R5, RZ, R32.reuse, R5 ;  /* 0x00000020ff057219 */ /* 0x080fe20000011605 */
[----:B------:R-:W-:Y:S01]  /*8110*/  IMAD.MOV.U32 R4, RZ, RZ, R26 ;  /* 0x000000ffff047224 */ /* 0x000fe200078e001a */
[----:B------:R-:W-:Y:S01]  /*8120*/  SHF.L.U32 R32, R21, R32, RZ ;  /* 0x0000002015207219 */ /* 0x000fe200000006ff */
[----:B------:R-:W3:Y:S01]  /*8130*/  LDC R36, c[0x0][0x638] ;  /* 0x00018e00ff247b82 */ /* 0x000ee20000000800 */
[----:B------:R-:W-:-:S07]  /*8140*/  LOP3.LUT R31, RZ, R19, RZ, 0x33, !PT ;  /* 0x00000013ff1f7212 */ /* 0x000fce00078e33ff */
[----:B------:R-:W0:Y:S01]  /*8150*/  LDC R37, c[0x0][0x610] ;  /* 0x00018400ff257b82 */ /* 0x000e220000000800 */
[----:B----4-:R-:W-:Y:S05]  /*8160*/  @!P0 BRA `(.L_x_173) ;  /* 0x0000000000288947 */ /* 0x010fea0003800000 */
[----:B------:R-:W4:Y:S02]  /*8170*/  LDC R21, c[0x0][0x64c] ;  /* 0x00019300ff157b82 */ /* 0x000f240000000800 */
[----:B----4-:R-:W-:-:S05]  /*8180*/  IADD3 R21, P0, R26, R21, RZ ;  /* 0x000000151a157210 */ /* 0x010fca0007f1e0ff */
        /* <DEDUP_REMOVED lines=8> */
.L_x_173:
[----:B--2---:R-:W-:Y:S01]  /*8210*/  SHF.R.U64 R4, R4, R33, R5 ;  /* 0x0000002104047219 */ /* 0x004fe20000001205 */
[----:B0-----:R-:W-:Y:S01]  /*8220*/  VIADD R21, R28, 0xffffffff ;  /* 0xffffffff1c157836 */ /* 0x001fe20000000000 */
[----:B------:R-:W-:Y:S01]  /*8230*/  LOP3.LUT R19, R6, R31, RZ, 0xc0, !PT ;  /* 0x0000001f06137212 */ /* 0x000fe200078ec0ff */
[----:B------:R-:W-:Y:S02]  /*8240*/  IMAD.MOV R25, RZ, RZ, -R25 ;  /* 0x000000ffff197224 */ /* 0x000fe400078e0a19 */
[----:B------:R-:W-:Y:S02]  /*8250*/  IMAD.MOV R5, RZ, RZ, -R4 ;  /* 0x000000ffff057224 */ /* 0x000fe400078e0a04 */
[----:B------:R-:W-:Y:S01]  /*8260*/  IMAD R6, R32, R4, R19 ;  /* 0x0000000420067224 */ /* 0x000fe200078e0213 */
[----:B------:R-:W-:Y:S01]  /*8270*/  LOP3.LUT R19, R22, R21, RZ, 0xc0, !PT ;  /* 0x0000001516137212 */ /* 0x000fe200078ec0ff */
[----:B-1----:R-:W-:Y:S02]  /*8280*/  @P2 IMAD R29, R27, R25, R30 ;  /* 0x000000191b1d2224 */ /* 0x002fe400078e021e */
[----:B---3--:R-:W-:-:S02]  /*8290*/  IMAD R4, R5, R36, R26 ;  /* 0x0000002405047224 */ /* 0x008fc400078e021a */
[----:B------:R-:W-:Y:S02]  /*82a0*/  IMAD R6, R6, R37, R29 ;  /* 0x0000002506067224 */ /* 0x000fe400078e021d */
[----:B------:R-:W-:Y:S02]  /*82b0*/  IMAD R19, R4, R28, R19 ;  /* 0x0000001c04137224 */ /* 0x000fe400078e0213 */
[----:B------:R-:W-:Y:S02]  /*82c0*/  IMAD.MOV.U32 R18, RZ, RZ, 0x1 ;  /* 0x00000001ff127424 */ /* 0x000fe400078e00ff */
[----:B------:R-:W-:Y:S01]  /*82d0*/  IMAD.MOV.U32 R4, RZ, RZ, R24 ;  /* 0x000000ffff047224 */ /* 0x000fe200078e0018 */
[----:B------:R-:W-:Y:S02]  /*82e0*/  SEL R5, R19, R6, !P2 ;  /* 0x0000000613057207 */ /* 0x000fe40005000000 */
[----:B------:R-:W-:-:S07]  /*82f0*/  SEL R6, R6, R19, !P2 ;  /* 0x0000001306067207 */ /* 0x000fce0005000000 */
.L_x_171:
[----:B------:R-:W-:Y:S02]  /*8300*/  LOP3.LUT P0, RZ, R18, 0xff, RZ, 0xc0, !PT ;  /* 0x000000ff12ff7812 */ /* 0x000fe4000780c0ff */
[----:B------:R-:W-:-:S11]  /*8310*/  LOP3.LUT R150, R150, 0x1, RZ, 0x3c, !PT ;  /* 0x0000000196967812 */ /* 0x000fd600078e3cff */
[----:B------:R-:W-:Y:S05]  /*8320*/  @P0 BRA `(.L_x_174) ;  /* 0xffffff9400400947 */ /* 0x000fea000383ffff */
[----:B------:R-:W-:Y:S05]  /*8330*/  EXIT ;  /* 0x000000000000794d */ /* 0x000fea0003800000 */
.L_x_18:
[----:B------:R-:W-:-:S08]  /*8340*/  ISETP.NE.AND P0, PT, R18, RZ, PT ;  /* 0x000000ff1200720c */ /* 0x000fd00003f05270 */
[----:B--23-5:R-:W0:-:S00]  /*8350*/  USETMAXREG.DEALLOC.CTAPOOL 0x28 ;  /* 0x00000028000079c8 */ /* 0x02ce0000080e0500 */
[----:B------:R-:W-:Y:S05]  /*8360*/  @P0 EXIT ;  /* 0x000000000000094d */ /* 0x000fea0003800000 */
[----:B0-----:R-:W-:Y:S01]  /*8370*/  LOP3.LUT P0, RZ, R20, 0xff, RZ, 0xc0, !PT ;  /* 0x000000ff14ff7812 */ /* 0x001fe2000780c0ff */
[----:B------:R-:W-:Y:S02]  /*8380*/  IMAD.MOV.U32 R12, RZ, RZ, 0x1 ;  /* 0x00000001ff0c7424 */ /* 0x000fe400078e00ff */
[----:B------:R-:W-:-:S10]  /*8390*/  IMAD.MOV.U32 R13, RZ, RZ, RZ ;  /* 0x000000ffff0d7224 */ /* 0x000fd400078e00ff */
[----:B------:R-:W-:Y:S05]  /*83a0*/  @!P0 BRA `(.L_x_175) ;  /* 0x0000000c00288947 */ /* 0x000fea0003800000 */
[----:B------:R-:W0:Y:S01]  /*83b0*/  S2R R17, SR_CgaCtaId ;  /* 0x0000000000117919 */ /* 0x000e220000008800 */
[----:B------:R-:W-:Y:S01]  /*83c0*/  LOP3.LUT P0, RZ, R11, 0x1f, RZ, 0xc0, !PT ;  /* 0x0000001f0bff7812 */ /* 0x000fe2000780c0ff */
[----:B------:R-:W-:Y:S01]  /*83d0*/  ULDC UR5, c[0x0][0x658] ;  /* 0x0001960000057ab9 */ /* 0x000fe20000000800 */
[----:B------:R-:W-:Y:S01]  /*83e0*/  UMOV UR6, 0xffffffff ;  /* 0xffffffff00067882 */ /* 0x000fe20000000000 */
[----:B------:R-:W-:Y:S01]  /*83f0*/  BSSY B0, `(.L_x_175) ;  /* 0x00000c5000007945 */ /* 0x000fe20003800000 */
[----:B------:R-:W-:Y:S01]  /*8400*/  USHF.L.U32 UR6, UR6, UR5, URZ ;  /* 0x0000000506067299 */ /* 0x000fe2000800063f */
[C---:B------:R-:W-:Y:S01]  /*8410*/  ISETP.NE.AND P3, PT, R10.reuse, RZ, PT ;  /* 0x000000ff0a00720c */ /* 0x040fe20003f65270 */
[----:B------:R-:W-:Y:S01]  /*8420*/  IMAD.MOV.U32 R15, RZ, RZ, 0x1 ;  /* 0x00000001ff0f7424 */ /* 0x000fe200078e00ff */
[----:B------:R-:W-:Y:S01]  /*8430*/  ISETP.NE.OR P0, PT, R10, RZ, !P0 ;  /* 0x000000ff0a00720c */ /* 0x000fe20004705670 */
[----:B------:R-:W-:Y:S01]  /*8440*/  IMAD.MOV.U32 R12, RZ, RZ, 0x1 ;  /* 0x00000001ff0c7424 */ /* 0x000fe200078e00ff */
[----:B------:R-:W-:Y:S01]  /*8450*/  LOP3.LUT R14, R7, 0x2, RZ, 0xfc, !PT ;  /* 0x00000002070e7812 */ /* 0x000fe200078efcff */
[----:B------:R-:W-:Y:S01]  /*8460*/  IMAD.MOV.U32 R13, RZ, RZ, RZ ;  /* 0x000000ffff0d7224 */ /* 0x000fe200078e00ff */
[----:B------:R-:W-:Y:S01]  /*8470*/  ULDC UR4, c[0x0][0x600] ;  /* 0x0001800000047ab9 */ /* 0x000fe20000000800 */
[----:B------:R-:W-:Y:S01]  /*8480*/  UMOV UR7, 0x1 ;  /* 0x0000000100077882 */ /* 0x000fe20000000000 */
[----:B------:R-:W-:-:S02]  /*8490*/  UIADD3 UR22, UR13, 0x1, URZ ;  /* 0x000000010d167890 */ /* 0x000fc4000fffe03f */
[----:B------:R-:W-:Y:S02]  /*84a0*/  UIADD3 UR16, UR4, -0x1, URZ ;  /* 0xffffffff04107890 */ /* 0x000fe4000fffe03f */
[----:B------:R-:W-:Y:S02]  /*84b0*/  USHF.L.U32 UR18, UR7, UR5, URZ ;  /* 0x0000000507127299 */ /* 0x000fe4000800063f */
[----:B------:R-:W-:Y:S01]  /*84c0*/  ULOP3.LUT UR17, URZ, UR6, URZ, 0x33, !UPT ;  /* 0x000000063f117292 */ /* 0x000fe2000f8e333f */
[----:B------:R-:W-:Y:S01]  /*84d0*/  ULDC.64 UR20, c[0x0][0x198] ;  /* 0x0000660000147ab9 */ /* 0x000fe20000000a00 */
[C---:B0-----:R-:W-:Y:S02]  /*84e0*/  IMAD.SHL.U32 R16, R17.reuse, 0x20, RZ ;  /* 0x0000002011107824 */ /* 0x041fe400078e00ff */
[----:B------:R-:W-:-:S03]  /*84f0*/  IMAD.SHL.U32 R17, R17, 0x800, RZ ;  /* 0x0000080011117824 */ /* 0x000fc600078e00ff */
[----:B------:R-:W-:Y:S02]  /*8500*/  LOP3.LUT R16, R16, 0x60, RZ, 0xc0, !PT ;  /* 0x0000006010107812 */ /* 0x000fe400078ec0ff */
[----:B------:R-:W-:-:S07]  /*8510*/  LOP3.LUT R17, R17, 0x1800, RZ, 0xc0, !PT ;  /* 0x0000180011117812 */ /* 0x000fce00078ec0ff */
.L_x_187:
[----:B------:R-:W-:-:S03]  /*8520*/  UMOV UR4, 0xffffffff ;  /* 0xffffffff00047882 */ /* 0x000fc60000000000 */
[----:B------:R-:W-:Y:S05]  /*8530*/  BRA.DIV UR4, `(.L_x_176) ;  /* 0x0000001604dc7947 */ /* 0x000fea000b800000 */
[----:B------:R-:W-:-:S13]  /*8540*/  ELECT P1, URZ, PT ;  /* 0x00000000003f782f */ /* 0x000fda0003820000 */
.L_x_214:
[----:B------:R-:W0:Y:S01]  /*8550*/  LDC R10, c[0x0][0x28c] ;  /* 0x0000a300ff0a7b82 */ /* 0x000e220000000800 */
[----:B------:R-:W-:Y:S01]  /*8560*/  BSSY B1, `(.L_x_177) ;  /* 0x0000039000017945 */ /* 0x000fe20003800000 */
[----:B0-----:R-:W-:-:S13]  /*8570*/  ISETP.LT.OR P1, PT, R10, 0x1, !P1 ;  /* 0x000000010a00780c */ /* 0x001fda0004f21670 */
[----:B------:R-:W-:Y:S05]  /*8580*/  @P1 BRA `(.L_x_178) ;  /* 0x0000000000d81947 */ /* 0x000fea0003800000 */
[----:B------:R-:W-:Y:S02]  /*8590*/  IMAD.SHL.U32 R18, R6, 0x40, RZ ;  /* 0x0000004006127824 */ /* 0x000fe400078e00ff */
[----:B------:R-:W-:Y:S02]  /*85a0*/  IMAD R19, R5, 0x80, R16 ;  /* 0x0000008005137824 */ /* 0x000fe400078e0210 */
[----:B------:R-:W-:Y:S02]  /*85b0*/  IMAD.MOV.U32 R20, RZ, RZ, RZ ;  /* 0x000000ffff147224 */ /* 0x000fe400078e00ff */
[----:B------:R-:W-:Y:S02]  /*85c0*/  IMAD.U32 R22, RZ, RZ, UR22 ;  /* 0x00000016ff167e24 */ /* 0x000fe4000f8e00ff */
[----:B------:R-:W-:Y:S02]  /*85d0*/  IMAD.MOV.U32 R5, RZ, RZ, R12 ;  /* 0x000000ffff057224 */ /* 0x000fe400078e000c */
[----:B------:R-:W-:-:S07]  /*85e0*/  IMAD.MOV.U32 R6, RZ, RZ, R13 ;  /* 0x000000ffff067224 */ /* 0x000fce00078e000d */
.L_x_182:
[----:B------:R-:W0:Y:S01]  /*85f0*/  S2R R11, SR_CgaCtaId ;  /* 0x00000000000b7919 */ /* 0x000e220000008800 */
[----:B------:R-:W-:-:S04]  /*8600*/  MOV R10, 0x400 ;  /* 0x00000400000a7802 */ /* 0x000fc80000000f00 */
[----:B0-----:R-:W-:Y:S02]  /*8610*/  LEA R23, R11, R10, 0x18 ;  /* 0x0000000a0b177211 */ /* 0x001fe400078ec0ff */
[----:B------:R-:W-:Y:S01]  /*8620*/  SHF.L.U32 R10, R5, 0x1f, RZ ;  /* 0x0000001f050a7819 */ /* 0x000fe200000006ff */
[----:B------:R-:W0:Y:S02]  /*8630*/  @!P3 LDC R11, c[0x0][0x500] ;  /* 0x00014000ff0bbb82 */ /* 0x000e240000000800 */
[----:B------:R-:W-:-:S04]  /*8640*/  IMAD R21, R6, 0x8, R23 ;  /* 0x0000000806157824 */ /* 0x000fc800078e0217 */
[----:B------:R-:W1:Y:S02]  /*8650*/  SYNCS.PHASECHK.TRANS64.TRYWAIT P1, [R21+URZ+0x90], R10 ;  /* 0x0000900a150075a7 */ /* 0x000e64000802017f */
[----:B-1----:R-:W-:Y:S05]  /*8660*/  @!P1 BRA `(.L_x_179) ;  /* 0x0000001400b09947 */ /* 0x002fea0003800000 */
.L_x_215:
[----:B-1----:R-:W-:Y:S01]  /*8670*/  PRMT R10, R14, 0x9910, RZ ;  /* 0x000099100e0a7816 */ /* 0x002fe200000000ff */
[----:B0-----:R0:W-:Y:S03]  /*8680*/  @!P3 SYNCS.ARRIVE.TRANS64 RZ, [R21+URZ], R11 ;  /* 0x0000000b15ffb9a7 */ /* 0x0011e6000800003f */
[----:B------:R-:W-:-:S13]  /*8690*/  ISETP.NE.AND P1, PT, R10, 0x2, PT ;  /* 0x000000020a00780c */ /* 0x000fda0003f25270 */
[----:B0-----:R-:W-:Y:S05]  /*86a0*/  @P1 BRA `(.L_x_180) ;  /* 0x0000000000041947 */ /* 0x001fea0003800000 */
[----:B------:R-:W-:Y:S01]  /*86b0*/  BPT.TRAP 0x1 ;  /* 0x000000040000795c */ /* 0x000fe20000300000 */
.L_x_180:
[----:B------:R-:W-:Y:S05]  /*86c0*/  @P0 BRA `(.L_x_181) ;  /* 0x0000000000040947 */ /* 0x000fea0003800000 */
[----:B------:R-:W-:Y:S01]  /*86d0*/  BPT.TRAP 0x1 ;  /* 0x000000040000795c */ /* 0x000fe20000300000 */
.L_x_181:
[----:B------:R-:W-:Y:S01]  /*86e0*/  R2UR UR15, R23 ;  /* 0x00000000170f72ca */ /* 0x000fe200000e0000 */
[C---:B------:R-:W-:Y:S01]  /*86f0*/  IMAD R23, R6.reuse, 0x1000, R23 ;  /* 0x0000100006177824 */ /* 0x040fe200078e0217 */
[----:B------:R-:W-:Y:S01]  /*8700*/  R2UR UR9, R21 ;  /* 0x00000000150972ca */ /* 0x000fe200000e0000 */
[----:B------:R-:W-:Y:S01]  /*8710*/  IMAD R10, R6, 0x2000, R17 ;  /* 0x00002000060a7824 */ /* 0x000fe200078e0211 */
[----:B------:R-:W-:Y:S01]  /*8720*/  UIADD3 UR4, UP0, UR20, 0xf0, URZ ;  /* 0x000000f014047890 */ /* 0x000fe2000ff1e03f */
[----:B------:R-:W-:Y:S01]  /*8730*/  VIADD R22, R22, 0xffffffff ;  /* 0xffffffff16167836 */ /* 0x000fe20000000000 */
[----:B------:R-:W-:Y:S01]  /*8740*/  R2UR UR5, R23 ;  /* 0x00000000170572ca */ /* 0x000fe200000e0000 */
[----:B------:R-:W-:Y:S01]  /*8750*/  UIADD3 UR24, UP1, UR20, 0x1f0, URZ ;  /* 0x000001f014187890 */ /* 0x000fe2000ff3e03f */
[----:B------:R-:W-:Y:S01]  /*8760*/  R2UR UR8, R10 ;  /* 0x000000000a0872ca */ /* 0x000fe200000e0000 */
[----:B------:R-:W-:Y:S01]  /*8770*/  VIADD R6, R6, 0x1 ;  /* 0x0000000106067836 */ /* 0x000fe20000000000 */
[----:B------:R-:W-:Y:S01]  /*8780*/  R2UR UR11, R18 ;  /* 0x00000000120b72ca */ /* 0x000fe200000e0000 */
[----:B------:R-:W-:Y:S01]  /*8790*/  UIADD3.X UR25, URZ, UR21, URZ, UP1, !UPT ;  /* 0x000000153f197290 */ /* 0x000fe20008ffe43f */
[----:B------:R-:W-:Y:S01]  /*87a0*/  R2UR UR10, R20 ;  /* 0x00000000140a72ca */ /* 0x000fe200000e0000 */
[----:B------:R-:W-:Y:S01]  /*87b0*/  UMOV UR6, 0x0 ;  /* 0x0000000000067882 */ /* 0x000fe20000000000 */
[----:B------:R-:W-:Y:S01]  /*87c0*/  R2UR UR12, R4 ;  /* 0x00000000040c72ca */ /* 0x000fe200000e0000 */
[----:B------:R-:W-:Y:S01]  /*87d0*/  UMOV UR7, 0x10000000 ;  /* 0x1000000000077882 */ /* 0x000fe20000000000 */
[----:B------:R-:W-:Y:S01]  /*87e0*/  R2UR UR19, R19 ;  /* 0x00000000131372ca */ /* 0x000fe200000e0000 */
[----:B------:R-:W-:Y:S01]  /*87f0*/  UMOV UR23, 0xf0000 ;  /* 0x000f000000177882 */ /* 0x000fe20000000000 */
[----:B------:R-:W-:Y:S01]  /*8800*/  ISETP.GT.AND P4, PT, R22, 0x1, PT ;  /* 0x000000011600780c */ /* 0x000fe20003f84270 */
[----:B------:R-:W-:Y:S01]  /*8810*/  UIADD3 UR14, UR5, 0x200, URZ ;  /* 0x00000200050e7890 */ /* 0x000fe2000fffe03f */
[----:B------:R-:W-:Y:S01]  /*8820*/  ISETP.NE.AND P1, PT, R6, 0x12, PT ;  /* 0x000000120600780c */ /* 0x000fe20003f25270 */
[----:B------:R-:W-:Y:S01]  /*8830*/  UIADD3.X UR5, URZ, UR21, URZ, UP0, !UPT ;  /* 0x000000153f057290 */ /* 0x000fe200087fe43f */
[----:B------:R-:W-:Y:S01]  /*8840*/  VIADD R20, R20, 0x40 ;  /* 0x0000004014147836 */ /* 0x000fe20000000000 */
[----:B------:R-:W-:Y:S01]  /*8850*/  UIADD3 UR15, UR15, 0x12200, UR8 ;  /* 0x000122000f0f7890 */ /* 0x000fe2000fffe008 */
[----:B------:R-:W-:-:S02]  /*8860*/  SEL R10, RZ, 0x1, P1 ;  /* 0x00000001ff0a7807 */ /* 0x000fc40000800000 */
[----:B------:R-:W-:Y:S01]  /*8870*/  UMOV UR8, UR14 ;  /* 0x0000000e00087c82 */ /* 0x000fe20008000000 */
[----:B------:R-:W-:Y:S02]  /*8880*/  SEL R6, R6, RZ, P1 ;  /* 0x000000ff06067207 */ /* 0x000fe40000800000 */
[----:B------:R-:W-:Y:S01]  /*8890*/  LOP3.LUT R5, R5, R10, RZ, 0x3c, !PT ;  /* 0x0000000a05057212 */ /* 0x000fe200078e3cff */
[----:B------:R0:W-:Y:S02]  /*88a0*/  UTMALDG.3D [UR8], [UR4], desc[UR6] ;  /* 0x00000608040075b4 */ /* 0x0001e40008011000 */
[----:B0-----:R-:W-:Y:S01]  /*88b0*/  UMOV UR11, UR19 ;  /* 0x00000013000b7c82 */ /* 0x001fe20008000000 */
[----:B------:R-:W-:Y:S02]  /*88c0*/  UMOV UR8, UR15 ;  /* 0x0000000f00087c82 */ /* 0x000fe40008000000 */
[----:B------:R0:W-:Y:S02]  /*88d0*/  UTMALDG.3D.MULTICAST [UR8], [UR24], UR23, desc[UR6] ;  /* 0x00000608180073b4 */ /* 0x0001e40008011817 */
[----:B0-----:R-:W-:Y:S05]  /*88e0*/  @P4 BRA `(.L_x_182) ;  /* 0xfffffffc00404947 */ /* 0x001fea000383ffff */
.L_x_178:
[----:B------:R-:W-:Y:S05]  /*88f0*/  BSYNC B1 ;  /* 0x0000000000017941 */ /* 0x000fea0003800000 */
.L_x_177:
[----:B------:R-:W-:Y:S01]  /*8900*/  LOP3.LUT P5, RZ, R15, 0xff, RZ, 0xc0, !PT ;  /* 0x000000ff0fff7812 */ /* 0x000fe200078ac0ff */
[----:B------:R-:W-:Y:S01]  /*8910*/  VIADD R6, R13, UR13 ;  /* 0x0000000d0d067c36 */ /* 0x000fe20008000000 */
[----:B------:R-:W-:Y:S01]  /*8920*/  ULDC.64 UR4, c[0x0][0x650] ;  /* 0x0001940000047ab9 */ /* 0x000fe20000000a00 */
[----:B------:R-:W-:Y:S01]  /*8930*/  IMAD.U32 R11, RZ, RZ, UR13 ;  /* 0x0000000dff0b7e24 */ /* 0x000fe2000f8e00ff */
[----:B------:R-:W-:Y:S01]  /*8940*/  UISETP.GE.U32.AND UP0, UPT, UR13, 0x12, UPT ;  /* 0x000000120d00788c */ /* 0x000fe2000bf06070 */
[----:B------:R-:W-:Y:S01]  /*8950*/  BSSY B1, `(.L_x_183) ;  /* 0x000006c000017945 */ /* 0x000fe20003800000 */
[----:B------:R-:W-:Y:S02]  /*8960*/  ISETP.GT.U32.AND P1, PT, R6, 0x11, PT ;  /* 0x000000110600780c */ /* 0x000fe40003f24070 */
[----:B------:R-:W-:Y:S02]  /*8970*/  PRMT R15, RZ, 0x7610, R15 ;  /* 0x00007610ff0f7816 */ /* 0x000fe4000000000f */
[----:B------:R-:W-:-:S02]  /*8980*/  ISETP.LT.U32.AND P1, PT, R11, 0x12, P1 ;  /* 0x000000120b00780c */ /* 0x000fc40000f21070 */
[----:B------:R-:W-:Y:S01]  /*8990*/  PLOP3.LUT P4, PT, PT, PT, UP0, 0x80, 0x0 ;  /* 0x000000000000781c */ /* 0x000fe20003f8f008 */
[----:B------:R-:W0:Y:S01]  /*89a0*/  @P5 S2R R5, SR_CgaCtaId ;  /* 0x0000000000055919 */ /* 0x000e220000008800 */
[----:B------:R-:W-:-:S04]  /*89b0*/  @P5 MOV R4, 0x400 ;  /* 0x0000040000045802 */ /* 0x000fc80000000f00 */
[----:B0-----:R-:W-:Y:S01]  /*89c0*/  @P5 LEA R10, R5, R4, 0x18 ;  /* 0x00000004050a5211 */ /* 0x001fe200078ec0ff */
[----:B------:R-:W-:-:S03]  /*89d0*/  IMAD.WIDE.U32 R4, R6, 0x38e38e39, RZ ;  /* 0x38e38e3906047825 */ /* 0x000fc600078e00ff */
[----:B------:R0:W-:Y:S01]  /*89e0*/  @P5 SYNCS.ARRIVE.TRANS64.A1T0 RZ, [R10+URZ+0x158], RZ ;  /* 0x000158ff0aff59a7 */ /* 0x0001e2000810003f */
[----:B------:R-:W-:Y:S01]  /*89f0*/  IADD3 R2, P5, R2, R8, RZ ;  /* 0x0000000802027210 */ /* 0x000fe20007fbe0ff */
[----:B------:R-:W-:Y:S01]  /*8a00*/  IMAD.MOV.U32 R4, RZ, RZ, -0x1 ;  /* 0xffffffffff047424 */ /* 0x000fe200078e00ff */
[----:B------:R-:W-:Y:S02]  /*8a10*/  SHF.R.U32.HI R11, RZ, 0x2, R5 ;  /* 0x00000002ff0b7819 */ /* 0x000fe40000011605 */
[----:B------:R-:W-:Y:S01]  /*8a20*/  SEL R5, RZ, 0x1, !P1 ;  /* 0x00000001ff057807 */ /* 0x000fe20004800000 */
[----:B------:R-:W-:Y:S01]  /*8a30*/  IMAD.X R3, R3, 0x1, R0, P5 ;  /* 0x0000000103037824 */ /* 0x000fe200028e0600 */
[----:B------:R-:W-:Y:S01]  /*8a40*/  ISETP.GE.U32.AND P1, PT, R2, UR4, PT ;  /* 0x0000000402007c0c */ /* 0x000fe2000bf26070 */
[----:B------:R-:W-:Y:S01]  /*8a50*/  IMAD R13, R11, -0x12, R6 ;  /* 0xffffffee0b0d7824 */ /* 0x000fe200078e0206 */
[----:B------:R-:W-:Y:S01]  /*8a60*/  LOP3.LUT R12, R12, R5, RZ, 0x3c, !PT ;  /* 0x000000050c0c7212 */ /* 0x000fe200078e3cff */
[----:B------:R-:W-:Y:S01]  /*8a70*/  IMAD.MOV.U32 R6, RZ, RZ, -0x1 ;  /* 0xffffffffff067424 */ /* 0x000fe200078e00ff */
[----:B------:R-:W-:Y:S01]  /*8a80*/  ISETP.GE.U32.AND.EX P1, PT, R3, UR5, PT, P1 ;  /* 0x0000000503007c0c */ /* 0x000fe2000bf26110 */
[----:B------:R-:W-:Y:S01]  /*8a90*/  IMAD.MOV.U32 R5, RZ, RZ, -0x1 ;  /* 0xffffffffff057424 */ /* 0x000fe200078e00ff */
[----:B------:R-:W-:-:S02]  /*8aa0*/  @P4 LOP3.LUT R12, R12, 0x1, R11, 0x78, !PT ;  /* 0x000000010c0c4812 */ /* 0x000fc400078e780b */
[----:B0-----:R-:W-:-:S09]  /*8ab0*/  PRMT R10, RZ, 0x7610, R10 ;  /* 0x00007610ff0a7816 */ /* 0x001fd2000000000a */
[----:B------:R-:W-:Y:S05]  /*8ac0*/  @P1 BRA `(.L_x_184) ;  /* 0x0000000400501947 */ /* 0x000fea0003800000 */
[----:B------:R-:W0:Y:S01]  /*8ad0*/  S2R R6, SR_CTAID.X ;  /* 0x0000000000067919 */ /* 0x000e220000002500 */
[----:B------:R-:W-:Y:S01]  /*8ae0*/  ULDC.64 UR4, c[0x0][0x628] ;  /* 0x00018a0000047ab9 */ /* 0x000fe20000000a00 */
[----:B------:R-:W-:Y:S01]  /*8af0*/  ULDC UR7, c[0x0][0x630] ;  /* 0x00018c0000077ab9 */ /* 0x000fe20000000800 */
[----:B------:R-:W-:Y:S01]  /*8b00*/  ISETP.NE.U32.AND P1, PT, RZ, UR4, PT ;  /* 0x00000004ff007c0c */ /* 0x000fe2000bf25070 */
[----:B------:R-:W1:Y:S01]  /*8b10*/  S2R R19, SR_CTAID.Y ;  /* 0x0000000000137919 */ /* 0x000e620000002600 */
[----:B------:R-:W-:Y:S01]  /*8b20*/  ULDC UR8, c[0x0][0x150] ;  /* 0x0000540000087ab9 */ /* 0x000fe20000000800 */
[----:B------:R-:W-:Y:S01]  /*8b30*/  IMAD.MOV.U32 R4, RZ, RZ, R2 ;  /* 0x000000ffff047224 */ /* 0x000fe200078e0002 */
[----:B------:R-:W-:Y:S01]  /*8b40*/  ISETP.NE.AND.EX P1, PT, RZ, UR5, PT, P1 ;  /* 0x00000005ff007c0c */ /* 0x000fe2000bf25310 */
[----:B------:R-:W-:Y:S01]  /*8b50*/  IMAD.MOV.U32 R5, RZ, RZ, R3 ;  /* 0x000000ffff057224 */ /* 0x000fe200078e0003 */
[----:B0-----:R-:W-:-:S11]  /*8b60*/  I2FP.F32.U32 R20, R6 ;  /* 0x0000000600147245 */ /* 0x001fd60000201000 */
[----:B------:R-:W-:Y:S05]  /*8b70*/  @!P1 BRA `(.L_x_185) ;  /* 0x0000000000289947 */ /* 0x000fea0003800000 */
[----:B------:R-:W-:Y:S02]  /*8b80*/  ULDC UR6, c[0x0][0x634] ;  /* 0x00018d0000067ab9 */ /* 0x000fe40000000800 */
[----:B------:R-:W-:-:S05]  /*8b90*/  IADD3 R5, P1, R2, UR6, RZ ;  /* 0x0000000602057c10 */ /* 0x000fca000ff3e0ff */
[----:B------:R-:W-:-:S04]  /*8ba0*/  IMAD.X R21, RZ, RZ, R3, P1 ;  /* 0x000000ffff157224 */ /* 0x000fc800008e0603 */
[----:B------:R-:W-:-:S04]  /*8bb0*/  IMAD.WIDE.U32 R10, R21, UR4, RZ ;  /* 0x00000004150a7c25 */ /* 0x000fc8000f8e00ff */
[----:B------:R-:W-:-:S04]  /*8bc0*/  IMAD.WIDE.U32 R10, P1, R5, UR5, R10 ;  /* 0x00000005050a7c25 */ /* 0x000fc8000f82000a */
[----:B------:R-:W-:-:S04]  /*8bd0*/  IMAD.WIDE.U32 R4, R5, UR4, RZ ;  /* 0x0000000405047c25 */ /* 0x000fc8000f8e00ff */
[----:B------:R-:W-:Y:S01]  /*8be0*/  IMAD.MOV.U32 R4, RZ, RZ, R11 ;  /* 0x000000ffff047224 */ /* 0x000fe200078e000b */
[----:B------:R-:W-:Y:S01]  /*8bf0*/  IADD3 RZ, P4, R5, R10, RZ ;  /* 0x0000000a05ff7210 */ /* 0x000fe20007f9e0ff */
[----:B------:R-:W-:-:S04]  /*8c00*/  IMAD.X R5, RZ, RZ, RZ, P1 ;  /* 0x000000ffff057224 */ /* 0x000fc800008e06ff */
[----:B------:R-:W-:-:S08]  /*8c10*/  IMAD.WIDE.U32.X R4, R21, UR5, R4, P4 ;  /* 0x0000000515047c25 */ /* 0x000fd0000a0e0404 */
.L_x_185:
[--C-:B------:R-:W-:Y:S01]  /*8c20*/  SHF.R.U64 R18, R4, UR7, R5.reuse ;  /* 0x0000000704127c19 */ /* 0x100fe20008001205 */
[----:B------:R-:W-:Y:S01]  /*8c30*/  FMUL R20, R20, UR8 ;  /* 0x0000000814147c20 */ /* 0x000fe20008400000 */
[----:B------:R-:W0:Y:S01]  /*8c40*/  LDC R21, c[0x0][0x144] ;  /* 0x00005100ff157b82 */ /* 0x000e220000000800 */
[----:B-1----:R-:W-:Y:S01]  /*8c50*/  I2FP.F32.U32 R10, R19 ;  /* 0x00000013000a7245 */ /* 0x002fe20000201000 */
[----:B------:R-:W-:Y:S01]  /*8c60*/  ULDC UR6, c[0x0][0x154] ;  /* 0x0000550000067ab9 */ /* 0x000fe20000000800 */
[----:B------:R-:W-:Y:S01]  /*8c70*/  SHF.R.U32.HI R4, RZ, UR7, R5 ;  /* 0x00000007ff047c19 */ /* 0x000fe20008011605 */
[----:B------:R-:W-:Y:S01]  /*8c80*/  ULDC.64 UR4, c[0x0][0x620] ;  /* 0x0001880000047ab9 */ /* 0x000fe20000000a00 */
[----:B------:R-:W-:Y:S01]  /*8c90*/  IADD3 R5, P1, RZ, -R18, RZ ;  /* 0x80000012ff057210 */ /* 0x000fe20007f3e0ff */
[----:B------:R-:W1:Y:S01]  /*8ca0*/  F2I.U32.TRUNC.NTZ R20, R20 ;  /* 0x0000001400147305 */ /* 0x000e62000020f000 */
[----:B------:R-:W-:Y:S01]  /*8cb0*/  FMUL R10, R10, UR6 ;  /* 0x000000060a0a7c20 */ /* 0x000fe20008400000 */
[----:B------:R-:W2:Y:S01]  /*8cc0*/  LDC R22, c[0x0][0x148] ;  /* 0x00005200ff167b82 */ /* 0x000ea20000000800 */
[----:B------:R-:W-:Y:S01]  /*8cd0*/  ULDC.64 UR6, c[0x0][0x640] ;  /* 0x0001900000067ab9 */ /* 0x000fe20000000a00 */
[----:B------:R-:W-:Y:S01]  /*8ce0*/  IMAD.X R4, RZ, RZ, ~R4, P1 ;  /* 0x000000ffff047224 */ /* 0x000fe200008e0e04 */
[----:B------:R-:W-:-:S03]  /*8cf0*/  ISETP.NE.U32.AND P1, PT, RZ, UR6, PT ;  /* 0x00000006ff007c0c */ /* 0x000fc6000bf25070 */
[----:B------:R-:W-:Y:S01]  /*8d00*/  IMAD R4, R4, UR4, RZ ;  /* 0x0000000404047c24 */ /* 0x000fe2000f8e02ff */
[----:B------:R-:W3:Y:S01]  /*8d10*/  F2I.U32.TRUNC.NTZ R10, R10 ;  /* 0x0000000a000a7305 */ /* 0x000ee2000020f000 */
[----:B------:R-:W-:Y:S02]  /*8d20*/  ISETP.NE.AND.EX P1, PT, RZ, UR7, PT, P1 ;  /* 0x00000007ff007c0c */ /* 0x000fe4000bf25310 */
[C---:B------:R-:W-:Y:S02]  /*8d30*/  IMAD R11, R5.reuse, UR5, R4 ;  /* 0x00000005050b7c24 */ /* 0x040fe4000f8e0204 */
[----:B------:R-:W-:Y:S01]  /*8d40*/  IMAD.WIDE.U32 R4, R5, UR4, R2 ;  /* 0x0000000405047c25 */ /* 0x000fe2000f8e0002 */
[----:B------:R-:W-:-:S03]  /*8d50*/  ULDC UR4, c[0x0][0x618] ;  /* 0x0001860000047ab9 */ /* 0x000fc60000000800 */
[----:B-1----:R-:W-:Y:S02]  /*8d60*/  IMAD.MOV R20, RZ, RZ, -R20 ;  /* 0x000000ffff147224 */ /* 0x002fe400078e0a14 */
[----:B------:R-:W-:Y:S02]  /*8d70*/  IMAD.IADD R5, R5, 0x1, R11 ;  /* 0x0000000105057824 */ /* 0x000fe400078e020b */
[----:B0-----:R-:W-:-:S03]  /*8d80*/  IMAD R6, R21, R20, R6 ;  /* 0x0000001415067224 */ /* 0x001fc600078e0206 */
[--C-:B------:R-:W-:Y:S01]  /*8d90*/  SHF.R.U64 R20, R4, UR4, R5.reuse ;  /* 0x0000000404147c19 */ /* 0x100fe20008001205 */
[----:B---3--:R-:W-:Y:S01]  /*8da0*/  IMAD.MOV R4, RZ, RZ, -R10 ;  /* 0x000000ffff047224 */ /* 0x008fe200078e0a0a */
[----:B------:R-:W-:Y:S01]  /*8db0*/  SHF.R.U32.HI R5, RZ, UR4, R5 ;  /* 0x00000004ff057c19 */ /* 0x000fe20008011605 */
[----:B------:R-:W-:Y:S02]  /*8dc0*/  ULDC UR4, c[0x0][0x608] ;  /* 0x0001820000047ab9 */ /* 0x000fe40000000800 */
[----:B--2---:R-:W-:Y:S01]  /*8dd0*/  @P2 IMAD R6, R22, R4, R19 ;  /* 0x0000000416062224 */ /* 0x004fe200078e0213 */
[--C-:B------:R-:W-:Y:S02]  /*8de0*/  SHF.R.U64 R22, R20, UR4, R5.reuse ;  /* 0x0000000414167c19 */ /* 0x100fe40008001205 */
[----:B------:R-:W-:Y:S01]  /*8df0*/  SHF.R.U32.HI R5, RZ, UR4, R5 ;  /* 0x00000004ff057c19 */ /* 0x000fe20008011605 */
[----:B------:R-:W-:-:S03]  /*8e00*/  ULDC UR4, c[0x0][0x658] ;  /* 0x0001960000047ab9 */ /* 0x000fc60000000800 */
[--C-:B------:R-:W-:Y:S02]  /*8e10*/  SHF.R.U64 R19, R22, UR4, R5.reuse ;  /* 0x0000000416137c19 */ /* 0x100fe40008001205 */
[----:B------:R-:W-:-:S03]  /*8e20*/  SHF.R.U32.HI R21, RZ, UR4, R5 ;  /* 0x00000004ff157c19 */ /* 0x000fc60008011605 */
[----:B------:R-:W-:Y:S02]  /*8e30*/  IMAD.MOV.U32 R10, RZ, RZ, R19 ;  /* 0x000000ffff0a7224 */ /* 0x000fe400078e0013 */
[----:B------:R-:W-:Y:S01]  /*8e40*/  IMAD.MOV.U32 R5, RZ, RZ, R21 ;  /* 0x000000ffff057224 */ /* 0x000fe200078e0015 */
[----:B------:R-:W-:Y:S06]  /*8e50*/  @!P1 BRA `(.L_x_186) ;  /* 0x00000000002c9947 */ /* 0x000fec0003800000 */
        /* <DEDUP_REMOVED lines=9> */
[----:B------:R-:W-:-:S04]  /*8ef0*/  IMAD.WIDE.U32.X R4, R21, UR7, R4, P4 ;  /* 0x0000000715047c25 */ /* 0x000fc8000a0e0404 */
[----:B------:R-:W-:-:S07]  /*8f00*/  IMAD.MOV.U32 R10, RZ, RZ, R4 ;  /* 0x000000ffff0a7224 */ /* 0x000fce00078e0004 */
.L_x_186:
[----:B------:R-:W-:Y:S01]  /*8f10*/  ULDC UR4, c[0x0][0x648] ;  /* 0x0001920000047ab9 */ /* 0x000fe20000000800 */
[----:B------:R-:W-:Y:S01]  /*8f20*/  LOP3.LUT R4, R22, UR17, RZ, 0xc0, !PT ;  /* 0x0000001116047c12 */ /* 0x000fe2000f8ec0ff */
[----:B------:R-:W-:Y:S01]  /*8f30*/  ULDC UR5, c[0x0][0x610] ;  /* 0x0001840000057ab9 */ /* 0x000fe20000000800 */
[----:B------:R-:W-:Y:S01]  /*8f40*/  SHF.R.U64 R5, R10, UR4, R5 ;  /* 0x000000040a057c19 */ /* 0x000fe20008001205 */
[----:B------:R-:W-:Y:S01]  /*8f50*/  ULDC UR4, c[0x0][0x638] ;  /* 0x00018e0000047ab9 */ /* 0x000fe20000000800 */
[----:B------:R-:W-:-:S03]  /*8f60*/  LOP3.LUT R20, R20, UR16, RZ, 0xc0, !PT ;  /* 0x0000001014147c12 */ /* 0x000fc6000f8ec0ff */
[----:B------:R-:W-:Y:S02]  /*8f70*/  IMAD.MOV R10, RZ, RZ, -R5 ;  /* 0x000000ffff0a7224 */ /* 0x000fe400078e0a05 */
[----:B------:R-:W-:Y:S02]  /*8f80*/  IMAD R5, R5, UR18, R4 ;  /* 0x0000001205057c24 */ /* 0x000fe4000f8e0204 */
[----:B------:R-:W-:Y:S01]  /*8f90*/  IMAD R19, R10, UR4, R19 ;  /* 0x000000040a137c24 */ /* 0x000fe2000f8e0213 */
[----:B------:R-:W-:Y:S01]  /*8fa0*/  ULDC UR4, c[0x0][0x600] ;  /* 0x0001800000047ab9 */ /* 0x000fe20000000800 */
[----:B------:R-:W-:Y:S02]  /*8fb0*/  IMAD R6, R5, UR5, R6 ;  /* 0x0000000505067c24 */ /* 0x000fe4000f8e0206 */
[----:B------:R-:W-:Y:S02]  /*8fc0*/  IMAD R19, R19, UR4, R20 ;  /* 0x0000000413137c24 */ /* 0x000fe4000f8e0214 */
[----:B------:R-:W-:-:S02]  /*8fd0*/  IMAD.MOV.U32 R10, RZ, RZ, 0x1 ;  /* 0x00000001ff0a7424 */ /* 0x000fc400078e00ff */
[----:B------:R-:W-:Y:S01]  /*8fe0*/  IMAD.MOV.U32 R4, RZ, RZ, R18 ;  /* 0x000000ffff047224 */ /* 0x000fe200078e0012 */
[----:B------:R-:W-:Y:S02]  /*8ff0*/  SEL R5, R19, R6, !P2 ;  /* 0x0000000613057207 */ /* 0x000fe40005000000 */
[----:B------:R-:W-:-:S07]  /*9000*/  SEL R6, R6, R19, !P2 ;  /* 0x0000001306067207 */ /* 0x000fce0005000000 */
.L_x_184:
[----:B------:R-:W-:Y:S05]  /*9010*/  BSYNC B1 ;  /* 0x0000000000017941 */ /* 0x000fea0003800000 */
.L_x_183:
[----:B------:R-:W-:-:S13]  /*9020*/  LOP3.LUT P1, RZ, R10, 0xff, RZ, 0xc0, !PT ;  /* 0x000000ff0aff7812 */ /* 0x000fda000782c0ff */
[----:B------:R-:W-:Y:S05]  /*9030*/  @P1 BRA `(.L_x_187) ;  /* 0xfffffff400381947 */ /* 0x000fea000383ffff */
[----:B------:R-:W-:Y:S05]  /*9040*/  BSYNC B0 ;  /* 0x0000000000007941 */ /* 0x000fea0003800000 */
.L_x_175:
[----:B------:R-:W-:-:S03]  /*9050*/  UMOV UR4, 0xffffffff ;  /* 0xffffffff00047882 */ /* 0x000fc60000000000 */
[----:B------:R-:W-:Y:S05]  /*9060*/  BRA.DIV UR4, `(.L_x_188) ;  /* 0x0000000e04447947 */ /* 0x000fea000b800000 */
[----:B------:R-:W-:-:S13]  /*9070*/  ELECT P0, URZ, PT ;  /* 0x00000000003f782f */ /* 0x000fda0003800000 */
.L_x_218:
[----:B------:R-:W-:Y:S04]  /*9080*/  BSSY B0, `(.L_x_189) ;  /* 0x00000a9000007945 */ /* 0x000fe80003800000 */
[----:B------:R-:W-:Y:S05]  /*9090*/  @!P0 BRA `(.L_x_190) ;  /* 0x00000008009c8947 */ /* 0x000fea0003800000 */
[----:B------:R-:W-:-:S04]  /*90a0*/  LOP3.LUT R7, R7, 0x2, RZ, 0xfc, !PT ;  /* 0x0000000207077812 */ /* 0x000fc800078efcff */
[----:B------:R-:W-:-:S13]  /*90b0*/  ISETP.NE.AND P0, PT, R7, 0x3, PT ;  /* 0x000000030700780c */ /* 0x000fda0003f05270 */
[----:B------:R-:W-:Y:S05]  /*90c0*/  @!P0 BRA `(.L_x_191) ;  /* 0x0000000000048947 */ /* 0x000fea0003800000 */
[----:B------:R-:W-:Y:S01]  /*90d0*/  BPT.TRAP 0x1 ;  /* 0x000000040000795c */ /* 0x000fe20000300000 */
.L_x_191:
[----:B------:R-:W0:Y:S01]  /*90e0*/  S2R R3, SR_CgaCtaId ;  /* 0x0000000000037919 */ /* 0x000e220000008800 */
[----:B------:R-:W-:Y:S02]  /*90f0*/  MOV R0, 0x400 ;  /* 0x0000040000007802 */ /* 0x000fe40000000f00 */
[----:B------:R-:W-:Y:S02]  /*9100*/  SHF.L.U32 R2, R12, 0x1f, RZ ;  /* 0x0000001f0c027819 */ /* 0x000fe400000006ff */
[----:B0-----:R-:W-:-:S05]  /*9110*/  LEA R0, R3, R0, 0x18 ;  /* 0x0000000003007211 */ /* 0x001fca00078ec0ff */
[----:B------:R-:W-:-:S04]  /*9120*/  VIADD R0, R0, 0x90 ;  /* 0x0000009000007836 */ /* 0x000fc80000000000 */
[C---:B------:R-:W-:Y:S02]  /*9130*/  IMAD R5, R13.reuse, 0x8, R0 ;  /* 0x000000080d057824 */ /* 0x040fe400078e0200 */
[----:B------:R-:W-:Y:S02]  /*9140*/  VIADD R13, R13, 0x1 ;  /* 0x000000010d0d7836 */ /* 0x000fe40000000000 */
[----:B------:R-:W0:Y:S03]  /*9150*/  SYNCS.PHASECHK.TRANS64.TRYWAIT P0, [R5+URZ], R2 ;  /* 0x00000002050075a7 */ /* 0x000e26000800017f */
[----:B------:R-:W-:-:S04]  /*9160*/  ISETP.NE.AND P1, PT, R13, 0x12, PT ;  /* 0x000000120d00780c */ /* 0x000fc80003f25270 */
[----:B------:R-:W-:Y:S02]  /*9170*/  SEL R3, RZ, 0x1, P1 ;  /* 0x00000001ff037807 */ /* 0x000fe40000800000 */
[----:B------:R-:W-:Y:S02]  /*9180*/  SEL R13, R13, RZ, P1 ;  /* 0x000000ff0d0d7207 */ /* 0x000fe40000800000 */
[----:B------:R-:W-:-:S03]  /*9190*/  LOP3.LUT R12, R12, R3, RZ, 0x3c, !PT ;  /* 0x000000030c0c7212 */ /* 0x000fc600078e3cff */
[----:B------:R-:W-:Y:S01]  /*91a0*/  IMAD R7, R13, 0x8, R0 ;  /* 0x000000080d077824 */ /* 0x000fe200078e0200 */
[----:B------:R-:W-:Y:S01]  /*91b0*/  SHF.L.U32 R4, R12, 0x1f, RZ ;  /* 0x0000001f0c047819 */ /* 0x000fe200000006ff */
[----:B0-----:R-:W-:Y:S06]  /*91c0*/  @!P0 BRA `(.L_x_192) ;  /* 0x0000000c00108947 */ /* 0x001fec0003800000 */
.L_x_219:
[----:B------:R-:W1:Y:S01]  /*91d0*/  SYNCS.PHASECHK.TRANS64.TRYWAIT P0, [R7+URZ], R4 ;  /* 0x00000004070075a7 */ /* 0x000e62000800017f */
[----:B0-----:R-:W-:-:S05]  /*91e0*/  VIADD R2, R13, 0x1 ;  /* 0x000000010d027836 */ /* 0x001fca0000000000 */
[----:B------:R-:W-:-:S04]  /*91f0*/  ISETP.NE.AND P1, PT, R2, 0x12, PT ;  /* 0x000000120200780c */ /* 0x000fc80003f25270 */
[----:B------:R-:W-:Y:S02]  /*9200*/  SEL R3, RZ, 0x1, P1 ;  /* 0x00000001ff037807 */ /* 0x000fe40000800000 */
[----:B------:R-:W-:Y:S02]  /*9210*/  SEL R9, R2, RZ, P1 ;  /* 0x000000ff02097207 */ /* 0x000fe40000800000 */
[----:B------:R-:W-:-:S03]  /*9220*/  LOP3.LUT R12, R12, R3, RZ, 0x3c, !PT ;  /* 0x000000030c0c7212 */ /* 0x000fc600078e3cff */
[----:B------:R-:W-:Y:S01]  /*9230*/  IMAD R6, R9, 0x8, R0 ;  /* 0x0000000809067824 */ /* 0x000fe200078e0200 */
[----:B------:R-:W-:Y:S01]  /*9240*/  SHF.L.U32 R5, R12, 0x1f, RZ ;  /* 0x0000001f0c057819 */ /* 0x000fe200000006ff */
[----:B-1----:R-:W-:Y:S06]  /*9250*/  @!P0 BRA `(.L_x_193) ;  /* 0x0000000c00008947 */ /* 0x002fec0003800000 */
.L_x_220:
[----:B------:R-:W1:Y:S01]  /*9260*/  SYNCS.PHASECHK.TRANS64.TRYWAIT P0, [R6+URZ], R5 ;  /* 0x00000005060075a7 */ /* 0x000e62000800017f */
[----:B------:R-:W-:-:S05]  /*9270*/  VIADD R2, R9, 0x1 ;  /* 0x0000000109027836 */ /* 0x000fca0000000000 */
[----:B------:R-:W-:-:S04]  /*9280*/  ISETP.NE.AND P1, PT, R2, 0x12, PT ;  /* 0x000000120200780c */ /* 0x000fc80003f25270 */
[----:B------:R-:W-:Y:S02]  /*9290*/  SEL R3, RZ, 0x1, P1 ;  /* 0x00000001ff037807 */ /* 0x000fe40000800000 */
[----:B0-----:R-:W-:Y:S02]  /*92a0*/  SEL R7, R2, RZ, P1 ;  /* 0x000000ff02077207 */ /* 0x001fe40000800000 */
[----:B------:R-:W-:-:S03]  /*92b0*/  LOP3.LUT R12, R12, R3, RZ, 0x3c, !PT ;  /* 0x000000030c0c7212 */ /* 0x000fc600078e3cff */
[----:B------:R-:W-:Y:S01]  /*92c0*/  IMAD R9, R7, 0x8, R0 ;  /* 0x0000000807097824 */ /* 0x000fe200078e0200 */
[----:B------:R-:W-:Y:S01]  /*92d0*/  SHF.L.U32 R4, R12, 0x1f, RZ ;  /* 0x0000001f0c047819 */ /* 0x000fe200000006ff */
[----:B-1----:R-:W-:Y:S06]  /*92e0*/  @!P0 BRA `(.L_x_194) ;  /* 0x0000000800f08947 */ /* 0x002fec0003800000 */
.L_x_221:
[----:B------:R-:W1:Y:S01]  /*92f0*/  SYNCS.PHASECHK.TRANS64.TRYWAIT P0, [R9+URZ], R4 ;  /* 0x00000004090075a7 */ /* 0x000e62000800017f */
[----:B------:R-:W-:-:S05]  /*9300*/  VIADD R2, R7, 0x1 ;  /* 0x0000000107027836 */ /* 0x000fca0000000000 */
[----:B------:R-:W-:-:S04]  /*9310*/  ISETP.NE.AND P1, PT, R2, 0x12, PT ;  /* 0x000000120200780c */ /* 0x000fc80003f25270 */
[----:B------:R-:W-:Y:S02]  /*9320*/  SEL R3, RZ, 0x1, P1 ;  /* 0x00000001ff037807 */ /* 0x000fe40000800000 */
[----:B------:R-:W-:Y:S02]  /*9330*/  SEL R7, R2, RZ, P1 ;  /* 0x000000ff02077207 */ /* 0x000fe40000800000 */
[----:B------:R-:W-:-:S03]  /*9340*/  LOP3.LUT R12, R12, R3, RZ, 0x3c, !PT ;  /* 0x000000030c0c7212 */ /* 0x000fc600078e3cff */
[----:B0-----:R-:W-:Y:S01]  /*9350*/  IMAD R6, R7, 0x8, R0 ;  /* 0x0000000807067824 */ /* 0x001fe200078e0200 */
[----:B------:R-:W-:Y:S01]  /*9360*/  SHF.L.U32 R5, R12, 0x1f, RZ ;  /* 0x0000001f0c057819 */ /* 0x000fe200000006ff */
[----:B-1----:R-:W-:Y:S06]  /*9370*/  @!P0 BRA `(.L_x_195) ;  /* 0x0000000800e08947 */ /* 0x002fec0003800000 */
.L_x_222:
        /* <DEDUP_REMOVED lines=9> */
.L_x_223:
        /* <DEDUP_REMOVED lines=9> */
.L_x_224:
        /* <DEDUP_REMOVED lines=9> */
.L_x_225:
        /* <DEDUP_REMOVED lines=9> */
.L_x_226:
        /* <DEDUP_REMOVED lines=9> */
.L_x_227:
        /* <DEDUP_REMOVED lines=9> */
.L_x_228:
        /* <DEDUP_REMOVED lines=9> */
.L_x_229:
        /* <DEDUP_REMOVED lines=9> */
.L_x_230:
        /* <DEDUP_REMOVED lines=9> */
.L_x_231:
        /* <DEDUP_REMOVED lines=9> */
.L_x_232:
        /* <DEDUP_REMOVED lines=9> */
.L_x_233:
        /* <DEDUP_REMOVED lines=9> */
.L_x_234:
[----:B------:R-:W1:Y:S01]  /*9a40*/  SYNCS.PHASECHK.TRANS64.TRYWAIT P0, [R6+URZ], R5 ;  /* 0x00000005060075a7 */ /* 0x000e62000800017f */
[----:B------:R-:W-:-:S05]  /*9a50*/  VIADD R2, R7, 0x1 ;  /* 0x0000000107027836 */ /* 0x000fca0000000000 */
[----:B------:R-:W-:-:S04]  /*9a60*/  ISETP.NE.AND P1, PT, R2, 0x12, PT ;  /* 0x000000120200780c */ /* 0x000fc80003f25270 */
[----:B0-----:R-:W-:Y:S02]  /*9a70*/  SEL R4, RZ, 0x1, P1 ;  /* 0x00000001ff047807 */ /* 0x001fe40000800000 */
[----:B------:R-:W-:Y:S02]  /*9a80*/  SEL R3, R2, RZ, P1 ;  /* 0x000000ff02037207 */ /* 0x000fe40000800000 */
[----:B------:R-:W-:Y:S01]  /*9a90*/  LOP3.LUT R4, R11, R4, RZ, 0x3c, !PT ;  /* 0x000000040b047212 */ /* 0x000fe200078e3cff */
[----:B-1----:R-:W-:Y:S06]  /*9aa0*/  @!P0 BRA `(.L_x_208) ;  /* 0x0000000800188947 */ /* 0x002fec0003800000 */
.L_x_235:
[----:B------:R-:W-:Y:S01]  /*9ab0*/  IMAD R3, R3, 0x8, R0 ;  /* 0x0000000803037824 */ /* 0x000fe200078e0200 */
[----:B------:R-:W-:-:S07]  /*9ac0*/  SHF.L.U32 R0, R4, 0x1f, RZ ;  /* 0x0000001f04007819 */ /* 0x000fce00000006ff */
.L_x_209:
[----:B-1----:R1:W2:Y:S02]  /*9ad0*/  SYNCS.PHASECHK.TRANS64.TRYWAIT P0, [R3+URZ], R0 ;  /* 0x00000000030075a7 */ /* 0x0022a4000800017f */
[----:B--2---:R-:W-:Y:S05]  /*9ae0*/  @!P0 NANOSLEEP.SYNCS 0x989680 ;  /* 0x009896800000895d */ /* 0x004fea0003900000 */
[----:B------:R-:W2:Y:S02]  /*9af0*/  @!P0 SYNCS.PHASECHK.TRANS64 P0, [R3+URZ], R0 ;  /* 0x00000000030085a7 */ /* 0x000ea4000800007f */
[----:B--2---:R-:W-:Y:S05]  /*9b00*/  @!P0 BRA `(.L_x_209) ;  /* 0xfffffffc00f08947 */ /* 0x004fea000383ffff */
.L_x_190:
[----:B------:R-:W-:Y:S05]  /*9b10*/  BSYNC B0 ;  /* 0x0000000000007941 */ /* 0x000fea0003800000 */
.L_x_189:
[----:B------:R-:W-:Y:S05]  /*9b20*/  EXIT ;  /* 0x000000000000794d */ /* 0x000fea0003800000 */
.L_x_20:
[----:B0-----:R-:W-:-:S04]  /*9b30*/  IMAD.U32 R19, RZ, RZ, UR15 ;  /* 0x0000000fff137e24 */ /* 0x001fc8000f8e00ff */
[----:B------:R0:W1:Y:S03]  /*9b40*/  SYNCS.PHASECHK.TRANS64.TRYWAIT P0, [R19+URZ+-0x8], R18 ;  /* 0xfffff812130075a7 */ /* 0x000066000800017f */
[----:B-1----:R-:W-:Y:S05]  /*9b50*/  @!P0 NANOSLEEP.SYNCS 0x989680 ;  /* 0x009896800000895d */ /* 0x002fea0003900000 */
[----:B------:R-:W1:Y:S02]  /*9b60*/  @!P0 SYNCS.PHASECHK.TRANS64 P0, [R19+URZ+-0x8], R18 ;  /* 0xfffff812130085a7 */ /* 0x000e64000800007f */
[----:B-1----:R-:W-:Y:S05]  /*9b70*/  @!P0 BRA `(.L_x_20) ;  /* 0xfffffffc00ec8947 */ /* 0x002fea000383ffff */
[----:B------:R-:W-:Y:S05]  /*9b80*/  BRA `(.L_x_210) ;  /* 0xffffff7c00447947 */ /* 0x000fea000383ffff */
.L_x_25:
[----:B-1----:R-:W-:-:S04]  /*9b90*/  IMAD.U32 R19, RZ, RZ, UR6 ;  /* 0x00000006ff137e24 */ /* 0x002fc8000f8e00ff */
[----:B------:R1:W4:Y:S03]  /*9ba0*/  SYNCS.PHASECHK.TRANS64.TRYWAIT P0, [R19+URZ], R18 ;  /* 0x00000012130075a7 */ /* 0x000326000800017f */
[----:B----4-:R-:W-:Y:S05]  /*9bb0*/  @!P0 NANOSLEEP.SYNCS 0x989680 ;  /* 0x009896800000895d */ /* 0x010fea0003900000 */
[----:B------:R-:W4:Y:S02]  /*9bc0*/  @!P0 SYNCS.PHASECHK.TRANS64 P0, [R19+URZ], R18 ;  /* 0x00000012130085a7 */ /* 0x000f24000800007f */
[----:B----4-:R-:W-:Y:S05]  /*9bd0*/  @!P0 BRA `(.L_x_25) ;  /* 0xfffffffc00ec8947 */ /* 0x010fea000383ffff */
[----:B------:R-:W-:Y:S05]  /*9be0*/  BRA `(.L_x_24) ;  /* 0xffffff8000707947 */ /* 0x000fea000383ffff */
.L_x_31:
[----:B-1----:R-:W-:-:S04]  /*9bf0*/  IMAD.U32 R21, RZ, RZ, UR9 ;  /* 0x00000009ff157e24 */ /* 0x002fc8000f8e00ff */
[----:B------:R1:W4:Y:S03]  /*9c00*/  SYNCS.PHASECHK.TRANS64.TRYWAIT P0, [R21+URZ], R20 ;  /* 0x00000014150075a7 */ /* 0x000326000800017f */
[----:B----4-:R-:W-:Y:S05]  /*9c10*/  @!P0 NANOSLEEP.SYNCS 0x989680 ;  /* 0x009896800000895d */ /* 0x010fea0003900000 */
[----:B------:R-:W4:Y:S02]  /*9c20*/  @!P0 SYNCS.PHASECHK.TRANS64 P0, [R21+URZ], R20 ;  /* 0x00000014150085a7 */ /* 0x000f24000800007f */
[----:B----4-:R-:W-:Y:S05]  /*9c30*/  @!P0 BRA `(.L_x_31) ;  /* 0xfffffffc00ec8947 */ /* 0x010fea000383ffff */
[----:B------:R-:W-:Y:S05]  /*9c40*/  BRA `(.L_x_30) ;  /* 0xffffff8800a87947 */ /* 0x000fea000383ffff */
.L_x_39:
[----:B0-----:R-:W-:-:S04]  /*9c50*/  IMAD.U32 R19, RZ, RZ, UR15 ;  /* 0x0000000fff137e24 */ /* 0x001fc8000f8e00ff */
[----:B------:R0:W1:Y:S03]  /*9c60*/  SYNCS.PHASECHK.TRANS64.TRYWAIT P0, [R19+URZ+0x8], R18 ;  /* 0x00000812130075a7 */ /* 0x000066000800017f */
[----:B-1----:R-:W-:Y:S05]  /*9c70*/  @!P0 NANOSLEEP.SYNCS 0x989680 ;  /* 0x009896800000895d */ /* 0x002fea0003900000 */
[----:B------:R-:W1:Y:S02]  /*9c80*/  @!P0 SYNCS.PHASECHK.TRANS64 P0, [R19+URZ+0x8], R18 ;  /* 0x00000812130085a7 */ /* 0x000e64000800007f */
[----:B-1----:R-:W-:Y:S05]  /*9c90*/  @!P0 BRA `(.L_x_39) ;  /* 0xfffffffc00ec8947 */ /* 0x002fea000383ffff */
[----:B------:R-:W-:Y:S05]  /*9ca0*/  BRA `(.L_x_211) ;  /* 0xffffff9800147947 */ /* 0x000fea000383ffff */
.L_x_176:
[----:B------:R-:W-:Y:S01]  /*9cb0*/  BSSY B1, `(.L_x_212) ;  /* 0x0000006000017945 */ /* 0x000fe20003800000 */
[----:B------:R-:W-:-:S07]  /*9cc0*/  IMAD.MOV.U32 R10, RZ, RZ, -0x1 ;  /* 0xffffffffff0a7424 */ /* 0x000fce00078e00ff */
[----:B------:R-:W-:Y:S05]  /*9cd0*/  WARPSYNC.COLLECTIVE R10, `(.L_x_213) ;  /* 0x000000000a0c7348 */ /* 0x000fea0003c00000 */
[----:B------:R-:W-:Y:S02]  /*9ce0*/  ELECT P1, UR62, PT ;  /* 0x00000000003e782f */ /* 0x000fe40003820000 */
[----:B------:R-:W-:Y:S01]  /*9cf0*/  MOV R10, UR62 ;  /* 0x0000003e000a7c02 */ /* 0x000fe20008000f00 */
[----:B------:R-:W-:Y:S10]  /*9d00*/  ENDCOLLECTIVE ;  /* 0x000000000000791b */ /* 0x000ff40003800000 */
.L_x_213:
[----:B------:R-:W-:Y:S05]  /*9d10*/  BSYNC B1 ;  /* 0x0000000000017941 */ /* 0x000fea0003800000 */
.L_x_212:
[----:B------:R-:W-:Y:S05]  /*9d20*/  BRA `(.L_x_214) ;  /* 0xffffffe800087947 */ /* 0x000fea000383ffff */
.L_x_179:
[----:B-1----:R1:W2:Y:S02]  /*9d30*/  SYNCS.PHASECHK.TRANS64.TRYWAIT P1, [R21+URZ+0x90], R10 ;  /* 0x0000900a150075a7 */ /* 0x0022a4000802017f */
[----:B--2---:R-:W-:Y:S05]  /*9d40*/  @!P1 NANOSLEEP.SYNCS 0x989680 ;  /* 0x009896800000995d */ /* 0x004fea0003900000 */
[----:B------:R-:W2:Y:S02]  /*9d50*/  @!P1 SYNCS.PHASECHK.TRANS64 P1, [R21+URZ+0x90], R10 ;  /* 0x0000900a150095a7 */ /* 0x000ea4000802007f */
[----:B--2---:R-:W-:Y:S05]  /*9d60*/  @!P1 BRA `(.L_x_179) ;  /* 0xfffffffc00f09947 */ /* 0x004fea000383ffff */
[----:B------:R-:W-:Y:S05]  /*9d70*/  BRA `(.L_x_215) ;  /* 0xffffffe8003c7947 */ /* 0x000fea000383ffff */
.L_x_188:
[----:B------:R-:W-:Y:S01]  /*9d80*/  BSSY B0, `(.L_x_216) ;  /* 0x0000006000007945 */ /* 0x000fe20003800000 */
[----:B------:R-:W-:-:S07]  /*9d90*/  IMAD.MOV.U32 R10, RZ, RZ, -0x1 ;  /* 0xffffffffff0a7424 */ /* 0x000fce00078e00ff */
[----:B------:R-:W-:Y:S05]  /*9da0*/  WARPSYNC.COLLECTIVE R10, `(.L_x_217) ;  /* 0x000000000a0c7348 */ /* 0x000fea0003c00000 */
[----:B------:R-:W-:Y:S02]  /*9db0*/  ELECT P1, UR62, PT ;  /* 0x00000000003e782f */ /* 0x000fe40003820000 */
[----:B------:R-:W-:Y:S01]  /*9dc0*/  MOV R10, UR62 ;  /* 0x0000003e000a7c02 */ /* 0x000fe20008000f00 */
[----:B------:R-:W-:Y:S10]  /*9dd0*/  ENDCOLLECTIVE ;  /* 0x000000000000791b */ /* 0x000ff40003800000 */
.L_x_217:
[----:B------:R-:W-:Y:S05]  /*9de0*/  BSYNC B0 ;  /* 0x0000000000007941 */ /* 0x000fea0003800000 */
.L_x_216:
[----:B------:R-:W-:Y:S01]  /*9df0*/  PLOP3.LUT P0, PT, P1, PT, PT, 0x80, 0x0 ;  /* 0x000000000000781c */ /* 0x000fe20000f0f070 */
[----:B------:R-:W-:-:S12]  /*9e00*/  BRA `(.L_x_218) ;  /* 0xfffffff0009c7947 */ /* 0x000fd8000383ffff */
.L_x_192:
[----:B0-----:R0:W1:Y:S02]  /*9e10*/  SYNCS.PHASECHK.TRANS64.TRYWAIT P0, [R5+URZ], R2 ;  /* 0x00000002050075a7 */ /* 0x001064000800017f */
[----:B-1----:R-:W-:Y:S05]  /*9e20*/  @!P0 NANOSLEEP.SYNCS 0x989680 ;  /* 0x009896800000895d */ /* 0x002fea0003900000 */
[----:B------:R-:W1:Y:S02]  /*9e30*/  @!P0 SYNCS.PHASECHK.TRANS64 P0, [R5+URZ], R2 ;  /* 0x00000002050085a7 */ /* 0x000e64000800007f */
[----:B-1----:R-:W-:Y:S05]  /*9e40*/  @!P0 BRA `(.L_x_192) ;  /* 0xfffffffc00f08947 */ /* 0x002fea000383ffff */
[----:B------:R-:W-:Y:S05]  /*9e50*/  BRA `(.L_x_219) ;  /* 0xfffffff000dc7947 */ /* 0x000fea000383ffff */
.L_x_193:
[----:B0-----:R0:W1:Y:S02]  /*9e60*/  SYNCS.PHASECHK.TRANS64.TRYWAIT P0, [R7+URZ], R4 ;  /* 0x00000004070075a7 */ /* 0x001064000800017f */
[----:B-1----:R-:W-:Y:S05]  /*9e70*/  @!P0 NANOSLEEP.SYNCS 0x989680 ;  /* 0x009896800000895d */ /* 0x002fea0003900000 */
[----:B------:R-:W1:Y:S02]  /*9e80*/  @!P0 SYNCS.PHASECHK.TRANS64 P0, [R7+URZ], R4 ;  /* 0x00000004070085a7 */ /* 0x000e64000800007f */
[----:B-1----:R-:W-:Y:S05]  /*9e90*/  @!P0 BRA `(.L_x_193) ;  /* 0xfffffffc00f08947 */ /* 0x002fea000383ffff */
[----:B------:R-:W-:Y:S05]  /*9ea0*/  BRA `(.L_x_220) ;  /* 0xfffffff000ec7947 */ /* 0x000fea000383ffff */
.L_x_194:
[----:B0-----:R0:W1:Y:S02]  /*9eb0*/  SYNCS.PHASECHK.TRANS64.TRYWAIT P0, [R6+URZ], R5 ;  /* 0x00000005060075a7 */ /* 0x001064000800017f */
[----:B-1----:R-:W-:Y:S05]  /*9ec0*/  @!P0 NANOSLEEP.SYNCS 0x989680 ;  /* 0x009896800000895d */ /* 0x002fea0003900000 */
[----:B------:R-:W1:Y:S02]  /*9ed0*/  @!P0 SYNCS.PHASECHK.TRANS64 P0, [R6+URZ], R5 ;  /* 0x00000005060085a7 */ /* 0x000e64000800007f */
[----:B-1----:R-:W-:Y:S05]  /*9ee0*/  @!P0 BRA `(.L_x_194) ;  /* 0xfffffffc00f08947 */ /* 0x002fea000383ffff */
[----:B------:R-:W-:Y:S05]  /*9ef0*/  BRA `(.L_x_221) ;  /* 0xfffffff000fc7947 */ /* 0x000fea000383ffff */
.L_x_195:
[----:B0-----:R0:W1:Y:S02]  /*9f00*/  SYNCS.PHASECHK.TRANS64.TRYWAIT P0, [R9+URZ], R4 ;  /* 0x00000004090075a7 */ /* 0x001064000800017f */
[----:B-1----:R-:W-:Y:S05]  /*9f10*/  @!P0 NANOSLEEP.SYNCS 0x989680 ;  /* 0x009896800000895d */ /* 0x002fea0003900000 */
[----:B------:R-:W1:Y:S02]  /*9f20*/  @!P0 SYNCS.PHASECHK.TRANS64 P0, [R9+URZ], R4 ;  /* 0x00000004090085a7 */ /* 0x000e64000800007f */
[----:B-1----:R-:W-:Y:S05]  /*9f30*/  @!P0 BRA `(.L_x_195) ;  /* 0xfffffffc00f08947 */ /* 0x002fea000383ffff */
[----:B------:R-:W-:Y:S05]  /*9f40*/  BRA `(.L_x_222) ;  /* 0xfffffff4000c7947 */ /* 0x000fea000383ffff */
.L_x_196:
[----:B0-----:R0:W1:Y:S02]  /*9f50*/  SYNCS.PHASECHK.TRANS64.TRYWAIT P0, [R6+URZ], R5 ;  /* 0x00000005060075a7 */ /* 0x001064000800017f */
[----:B-1----:R-:W-:Y:S05]  /*9f60*/  @!P0 NANOSLEEP.SYNCS 0x989680 ;  /* 0x009896800000895d */ /* 0x002fea0003900000 */
[----:B------:R-:W1:Y:S02]  /*9f70*/  @!P0 SYNCS.PHASECHK.TRANS64 P0, [R6+URZ], R5 ;  /* 0x00000005060085a7 */ /* 0x000e64000800007f */
[----:B-1----:R-:W-:Y:S05]  /*9f80*/  @!P0 BRA `(.L_x_196) ;  /* 0xfffffffc00f08947 */ /* 0x002fea000383ffff */
[----:B------:R-:W-:Y:S05]  /*9f90*/  BRA `(.L_x_223) ;  /* 0xfffffff4001c7947 */ /* 0x000fea000383ffff */
.L_x_197:
[----:B0-----:R0:W1:Y:S02]  /*9fa0*/  SYNCS.PHASECHK.TRANS64.TRYWAIT P0, [R9+URZ], R4 ;  /* 0x00000004090075a7 */ /* 0x001064000800017f */
[----:B-1----:R-:W-:Y:S05]  /*9fb0*/  @!P0 NANOSLEEP.SYNCS 0x989680 ;  /* 0x009896800000895d */ /* 0x002fea0003900000 */
[----:B------:R-:W1:Y:S02]  /*9fc0*/  @!P0 SYNCS.PHASECHK.TRANS64 P0, [R9+URZ], R4 ;  /* 0x00000004090085a7 */ /* 0x000e64000800007f */
[----:B-1----:R-:W-:Y:S05]  /*9fd0*/  @!P0 BRA `(.L_x_197) ;  /* 0xfffffffc00f08947 */ /* 0x002fea000383ffff */
[----:B------:R-:W-:Y:S05]  /*9fe0*/  BRA `(.L_x_224) ;  /* 0xfffffff4002c7947 */ /* 0x000fea000383ffff */
.L_x_198:
[----:B0-----:R0:W1:Y:S02]  /*9ff0*/  SYNCS.PHASECHK.TRANS64.TRYWAIT P0, [R6+URZ], R5 ;  /* 0x00000005060075a7 */ /* 0x001064000800017f */
[----:B-1----:R-:W-:Y:S05]  /*a000*/  @!P0 NANOSLEEP.SYNCS 0x989680 ;  /* 0x009896800000895d */ /* 0x002fea0003900000 */
[----:B------:R-:W1:Y:S02]  /*a010*/  @!P0 SYNCS.PHASECHK.TRANS64 P0, [R6+URZ], R5 ;  /* 0x00000005060085a7 */ /* 0x000e64000800007f */
[----:B-1----:R-:W-:Y:S05]  /*a020*/  @!P0 BRA `(.L_x_198) ;  /* 0xfffffffc00f08947 */ /* 0x002fea000383ffff */
[----:B------:R-:W-:Y:S05]  /*a030*/  BRA `(.L_x_225) ;  /* 0xfffffff4003c7947 */ /* 0x000fea000383ffff */
.L_x_199:
[----:B0-----:R0:W1:Y:S02]  /*a040*/  SYNCS.PHASECHK.TRANS64.TRYWAIT P0, [R9+URZ], R4 ;  /* 0x00000004090075a7 */ /* 0x001064000800017f */
[----:B-1----:R-:W-:Y:S05]  /*a050*/  @!P0 NANOSLEEP.SYNCS 0x989680 ;  /* 0x009896800000895d */ /* 0x002fea0003900000 */
[----:B------:R-:W1:Y:S02]  /*a060*/  @!P0 SYNCS.PHASECHK.TRANS64 P0, [R9+URZ], R4 ;  /* 0x00000004090085a7 */ /* 0x000e64000800007f */
[----:B-1----:R-:W-:Y:S05]  /*a070*/  @!P0 BRA `(.L_x_199) ;  /* 0xfffffffc00f08947 */ /* 0x002fea000383ffff */
[----:B------:R-:W-:Y:S05]  /*a080*/  BRA `(.L_x_226) ;  /* 0xfffffff4004c7947 */ /* 0x000fea000383ffff */
.L_x_200:
[----:B0-----:R0:W1:Y:S02]  /*a090*/  SYNCS.PHASECHK.TRANS64.TRYWAIT P0, [R6+URZ], R5 ;  /* 0x00000005060075a7 */ /* 0x001064000800017f */
[----:B-1----:R-:W-:Y:S05]  /*a0a0*/  @!P0 NANOSLEEP.SYNCS 0x989680 ;  /* 0x009896800000895d */ /* 0x002fea0003900000 */
[----:B------:R-:W1:Y:S02]  /*a0b0*/  @!P0 SYNCS.PHASECHK.TRANS64 P0, [R6+URZ], R5 ;  /* 0x00000005060085a7 */ /* 0x000e64000800007f */
[----:B-1----:R-:W-:Y:S05]  /*a0c0*/  @!P0 BRA `(.L_x_200) ;  /* 0xfffffffc00f08947 */ /* 0x002fea000383ffff */
[----:B------:R-:W-:Y:S05]  /*a0d0*/  BRA `(.L_x_227) ;  /* 0xfffffff4005c7947 */ /* 0x000fea000383ffff */
.L_x_201:
[----:B0-----:R0:W1:Y:S02]  /*a0e0*/  SYNCS.PHASECHK.TRANS64.TRYWAIT P0, [R9+URZ], R4 ;  /* 0x00000004090075a7 */ /* 0x001064000800017f */
[----:B-1----:R-:W-:Y:S05]  /*a0f0*/  @!P0 NANOSLEEP.SYNCS 0x989680 ;  /* 0x009896800000895d */ /* 0x002fea0003900000 */
[----:B------:R-:W1:Y:S02]  /*a100*/  @!P0 SYNCS.PHASECHK.TRANS64 P0, [R9+URZ], R4 ;  /* 0x00000004090085a7 */ /* 0x000e64000800007f */
[----:B-1----:R-:W-:Y:S05]  /*a110*/  @!P0 BRA `(.L_x_201) ;  /* 0xfffffffc00f08947 */ /* 0x002fea000383ffff */
[----:B------:R-:W-:Y:S05]  /*a120*/  BRA `(.L_x_228) ;  /* 0xfffffff4006c7947 */ /* 0x000fea000383ffff */
.L_x_202:
[----:B0-----:R0:W1:Y:S02]  /*a130*/  SYNCS.PHASECHK.TRANS64.TRYWAIT P0, [R6+URZ], R5 ;  /* 0x00000005060075a7 */ /* 0x001064000800017f */
[----:B-1----:R-:W-:Y:S05]  /*a140*/  @!P0 NANOSLEEP.SYNCS 0x989680 ;  /* 0x009896800000895d */ /* 0x002fea0003900000 */
[----:B------:R-:W1:Y:S02]  /*a150*/  @!P0 SYNCS.PHASECHK.TRANS64 P0, [R6+URZ], R5 ;  /* 0x00000005060085a7 */ /* 0x000e64000800007f */
[----:B-1----:R-:W-:Y:S05]  /*a160*/  @!P0 BRA `(.L_x_202) ;  /* 0xfffffffc00f08947 */ /* 0x002fea000383ffff */
[----:B------:R-:W-:Y:S05]  /*a170*/  BRA `(.L_x_229) ;  /* 0xfffffff4007c7947 */ /* 0x000fea000383ffff */
.L_x_203:
[----:B0-----:R0:W1:Y:S02]  /*a180*/  SYNCS.PHASECHK.TRANS64.TRYWAIT P0, [R9+URZ], R4 ;  /* 0x00000004090075a7 */ /* 0x001064000800017f */
[----:B-1----:R-:W-:Y:S05]  /*a190*/  @!P0 NANOSLEEP.SYNCS 0x989680 ;  /* 0x009896800000895d */ /* 0x002fea0003900000 */
[----:B------:R-:W1:Y:S02]  /*a1a0*/  @!P0 SYNCS.PHASECHK.TRANS64 P0, [R9+URZ], R4 ;  /* 0x00000004090085a7 */ /* 0x000e64000800007f */
[----:B-1----:R-:W-:Y:S05]  /*a1b0*/  @!P0 BRA `(.L_x_203) ;  /* 0xfffffffc00f08947 */ /* 0x002fea000383ffff */
[----:B------:R-:W-:Y:S05]  /*a1c0*/  BRA `(.L_x_230) ;  /* 0xfffffff4008c7947 */ /* 0x000fea000383ffff */
.L_x_204:
[----:B0-----:R0:W1:Y:S02]  /*a1d0*/  SYNCS.PHASECHK.TRANS64.TRYWAIT P0, [R6+URZ], R5 ;  /* 0x00000005060075a7 */ /* 0x001064000800017f */
[----:B-1----:R-:W-:Y:S05]  /*a1e0*/  @!P0 NANOSLEEP.SYNCS 0x989680 ;  /* 0x009896800000895d */ /* 0x002fea0003900000 */
[----:B------:R-:W1:Y:S02]  /*a1f0*/  @!P0 SYNCS.PHASECHK.TRANS64 P0, [R6+URZ], R5 ;  /* 0x00000005060085a7 */ /* 0x000e64000800007f */
[----:B-1----:R-:W-:Y:S05]  /*a200*/  @!P0 BRA `(.L_x_204) ;  /* 0xfffffffc00f08947 */ /* 0x002fea000383ffff */
[----:B------:R-:W-:Y:S05]  /*a210*/  BRA `(.L_x_231) ;  /* 0xfffffff4009c7947 */ /* 0x000fea000383ffff */
.L_x_205:
[----:B0-----:R0:W1:Y:S02]  /*a220*/  SYNCS.PHASECHK.TRANS64.TRYWAIT P0, [R9+URZ], R4 ;  /* 0x00000004090075a7 */ /* 0x001064000800017f */
[----:B-1----:R-:W-:Y:S05]  /*a230*/  @!P0 NANOSLEEP.SYNCS 0x989680 ;  /* 0x009896800000895d */ /* 0x002fea0003900000 */
[----:B------:R-:W1:Y:S02]  /*a240*/  @!P0 SYNCS.PHASECHK.TRANS64 P0, [R9+URZ], R4 ;  /* 0x00000004090085a7 */ /* 0x000e64000800007f */
[----:B-1----:R-:W-:Y:S05]  /*a250*/  @!P0 BRA `(.L_x_205) ;  /* 0xfffffffc00f08947 */ /* 0x002fea000383ffff */
[----:B------:R-:W-:Y:S05]  /*a260*/  BRA `(.L_x_232) ;  /* 0xfffffff400ac7947 */ /* 0x000fea000383ffff */
.L_x_206:
[----:B0-----:R0:W1:Y:S02]  /*a270*/  SYNCS.PHASECHK.TRANS64.TRYWAIT P0, [R6+URZ], R5 ;  /* 0x00000005060075a7 */ /* 0x001064000800017f */
[----:B-1----:R-:W-:Y:S05]  /*a280*/  @!P0 NANOSLEEP.SYNCS 0x989680 ;  /* 0x009896800000895d */ /* 0x002fea0003900000 */
[----:B------:R-:W1:Y:S02]  /*a290*/  @!P0 SYNCS.PHASECHK.TRANS64 P0, [R6+URZ], R5 ;  /* 0x00000005060085a7 */ /* 0x000e64000800007f */
[----:B-1----:R-:W-:Y:S05]  /*a2a0*/  @!P0 BRA `(.L_x_206) ;  /* 0xfffffffc00f08947 */ /* 0x002fea000383ffff */
[----:B------:R-:W-:Y:S05]  /*a2b0*/  BRA `(.L_x_233) ;  /* 0xfffffff400bc7947 */ /* 0x000fea000383ffff */
.L_x_207:
[----:B0-----:R0:W1:Y:S02]  /*a2c0*/  SYNCS.PHASECHK.TRANS64.TRYWAIT P0, [R9+URZ], R4 ;  /* 0x00000004090075a7 */ /* 0x001064000800017f */
[----:B-1----:R-:W-:Y:S05]  /*a2d0*/  @!P0 NANOSLEEP.SYNCS 0x989680 ;  /* 0x009896800000895d */ /* 0x002fea0003900000 */
[----:B------:R-:W1:Y:S02]  /*a2e0*/  @!P0 SYNCS.PHASECHK.TRANS64 P0, [R9+URZ], R4 ;  /* 0x00000004090085a7 */ /* 0x000e64000800007f */
[----:B-1----:R-:W-:Y:S05]  /*a2f0*/  @!P0 BRA `(.L_x_207) ;  /* 0xfffffffc00f08947 */ /* 0x002fea000383ffff */
[----:B------:R-:W-:Y:S05]  /*a300*/  BRA `(.L_x_234) ;  /* 0xfffffff400cc7947 */ /* 0x000fea000383ffff */
.L_x_208:
[----:B0-----:R0:W1:Y:S02]  /*a310*/  SYNCS.PHASECHK.TRANS64.TRYWAIT P0, [R6+URZ], R5 ;  /* 0x00000005060075a7 */ /* 0x001064000800017f */
[----:B-1----:R-:W-:Y:S05]  /*a320*/  @!P0 NANOSLEEP.SYNCS 0x989680 ;  /* 0x009896800000895d */ /* 0x002fea0003900000 */
[----:B------:R-:W1:Y:S02]  /*a330*/  @!P0 SYNCS.PHASECHK.TRANS64 P0, [R6+URZ], R5 ;  /* 0x00000005060085a7 */ /* 0x000e64000800007f */
[----:B-1----:R-:W-:Y:S05]  /*a340*/  @!P0 BRA `(.L_x_208) ;  /* 0xfffffffc00f08947 */ /* 0x002fea000383ffff */
[----:B------:R-:W-:Y:S05]  /*a350*/  BRA `(.L_x_235) ;  /* 0xfffffff400d47947 */ /* 0x000fea000383ffff */
.L_x_236:
[----:B------:R-:W-:-:S00]  /*a360*/  BRA `(.L_x_236) ;  /* 0xfffffffc00fc7947 */ /* 0x000fc0000383ffff */
[----:B------:R-:W-:-:S00]  /*a370*/  NOP ;  /* 0x0000000000007918 */ /* 0x000fc00000000000 */
        /* <DEDUP_REMOVED lines=8> */
.L_x_237:


//--------------------- .nv.shared._ZN7cutlass13device_kernelINS_4gemm6kernel13GemmUniversalIN4cute5tupleIJiiiiEEENS1_10collective13CollectiveMmaINS1_37MainloopSm90TmaGmmaWarpSpecializedFP8ILi18ENS5_IJNS4_1CILi4EEENSA_ILi1EEESC_EEENS1_32KernelTmaWarpSpecializedPingpongEEENS5_IJNSA_ILi64EEENSA_ILi128EEESG_EEENS_12float_e5m2_tENS5_IJlSC_lEEESJ_SK_NS4_8TiledMMAINS4_8MMA_AtomIJNS4_4SM904GMMA31MMA_64x128x32_F32E5M2E5M2_SS_TNILNSO_7ScaleInE1ELSQ_1EEEEEENS4_6LayoutINS5_IJSC_SC_SC_EEENS5_IJNSA_ILi0EEESV_SV_EEEEENS5_IJNS4_10UnderscoreESY_SY_EEEEENS4_13SM90_TMA_LOADENS4_14ComposedLayoutINS4_7SwizzleILi2ELi4ELi3EEENS4_18smem_ptr_flag_bitsILi8EEENST_INS5_IJNSA_ILi8EEESG_EEENS5_IJSG_SC_EEEEEEEvNS4_8identityENS4_23SM90_TMA_LOAD_MULTICASTES1B_vS1C_EENS_8epilogue10collective6detail29Sm90TmaWarpSpecializedAdapterINS1G_15DefaultEpilogueISJ_SK_SK_NS1F_6thread17LinearCombinationISJ_Li1EffLNS1K_9ScaleType4KindE0ELNS_15FloatRoundStyleE2ESJ_EENS1_15EpilogueDefaultEEEEEvvEEEEvNT_6ParamsE --------------------------
	.section	.nv.shared._ZN7cutlass13device_kernelINS_4gemm6kernel13GemmUniversalIN4cute5tupleIJiiiiEEENS1_10collective13CollectiveMmaINS1_37MainloopSm90TmaGmmaWarpSpecializedFP8ILi18ENS5_IJNS4_1CILi4EEENSA_ILi1EEESC_EEENS1_32KernelTmaWarpSpecializedPingpongEEENS5_IJNSA_ILi64EEENSA_ILi128EEESG_EEENS_12float_e5m2_tENS5_IJlSC_lEEESJ_SK_NS4_8TiledMMAINS4_8MMA_AtomIJNS4_4SM904GMMA31MMA_64x128x32_F32E5M2E5M2_SS_TNILNSO_7ScaleInE1ELSQ_1EEEEEENS4_6LayoutINS5_IJSC_SC_SC_EEENS5_IJNSA_ILi0EEESV_SV_EEEEENS5_IJNS4_10UnderscoreESY_SY_EEEEENS4_13SM90_TMA_LOADENS4_14ComposedLayoutINS4_7SwizzleILi2ELi4ELi3EEENS4_18smem_ptr_flag_bitsILi8EEENST_INS5_IJNSA_ILi8EEESG_EEENS5_IJSG_SC_EEEEEEEvNS4_8identityENS4_23SM90_TMA_LOAD_MULTICASTES1B_vS1C_EENS_8epilogue10collective6detail29Sm90TmaWarpSpecializedAdapterINS1G_15DefaultEpilogueISJ_SK_SK_NS1F_6thread17LinearCombinationISJ_Li1EffLNS1K_9ScaleType4KindE0ELNS_15FloatRoundStyleE2ESJ_EENS1_15EpilogueDefaultEEEEEvvEEEEvNT_6ParamsE,"aw",@nobits
	.sectionflags	@""
	.align	16
	.zero		1024


//--------------------- .nv.shared.reserved.0     --------------------------
	.section	.nv.shared.reserved.0,"aw",@nobits
	.weak		__nv_reservedSMEM_offset_0_alias
	.size		__nv_reservedSMEM_offset_0_alias, 0, 0
	.other		__nv_reservedSMEM_offset_0_alias,@"STO_CUDA_RESERVED_SHARED STV_DEFAULT"
__nv_reservedSMEM_offset_0_alias:
	.zero		0


//--------------------- .nv.global                --------------------------
	.section	.nv.global,"aw",@nobits
.nv.global:
	.type		_ZN40_INTERNAL_9828e63a_4_k_cu_bd1b0500_185594cute1_E,@object
	.size		_ZN40_INTERNAL_9828e63a_4_k_cu_bd1b0500_185594cute1_E,(_ZN40_INTERNAL_9828e63a_4_k_cu_bd1b0500_185594cuda3std3__45__cpo6cbeginE - _ZN40_INTERNAL_9828e63a_4_k_cu_bd1b0500_185594cute1_E)
_ZN40_INTERNAL_9828e63a_4_k_cu_bd1b0500_185594cute1_E:
	.zero		1
	.type		_ZN40_INTERNAL_9828e63a_4_k_cu_bd1b0500_185594cuda3std3__45__cpo6cbeginE,@object
	.size		_ZN40_INTERNAL_9828e63a_4_k_cu_bd1b0500_185594cuda3std3__45__cpo6cbeginE,(_ZN40_INTERNAL_9828e63a_4_k_cu_bd1b0500_185594cuda3std3__48in_placeE - _ZN40_INTERNAL_9828e63a_4_k_cu_bd1b0500_185594cuda3std3__45__cpo6cbeginE)
_ZN40_INTERNAL_9828e63a_4_k_cu_bd1b0500_185594cuda3std3__45__cpo6cbeginE:
	.zero		1
	.type		_ZN40_INTERNAL_9828e63a_4_k_cu_bd1b0500_185594cuda3std3__48in_placeE,@object
	.size		_ZN40_INTERNAL_9828e63a_4_k_cu_bd1b0500_185594cuda3std3__48in_placeE,(_ZN40_INTERNAL_9828e63a_4_k_cu_bd1b0500_185594cuda3std6ranges3__45__cpo9iter_moveE - _ZN40_INTERNAL_9828e63a_4_k_cu_bd1b0500_185594cuda3std3__48in_placeE)
_ZN40_INTERNAL_9828e63a_4_k_cu_bd1b0500_185594cuda3std3__48in_placeE:
	.zero		1
	.type		_ZN40_INTERNAL_9828e63a_4_k_cu_bd1b0500_185594cuda3std6ranges3__45__cpo9iter_moveE,@object
	.size		_ZN40_INTERNAL_9828e63a_4_k_cu_bd1b0500_185594cuda3std6ranges3__45__cpo9iter_moveE,(_ZN40_INTERNAL_9828e63a_4_k_cu_bd1b0500_185594cuda3std3__45__cpo5beginE - _ZN40_INTERNAL_9828e63a_4_k_cu_bd1b0500_185594cuda3std6ranges3__45__cpo9iter_moveE)
_ZN40_INTERNAL_9828e63a_4_k_cu_bd1b0500_185594cuda3std6ranges3__45__cpo9iter_moveE:
	.zero		1
	.type		_ZN40_INTERNAL_9828e63a_4_k_cu_bd1b0500_185594cuda3std3__45__cpo5beginE,@object
	.size		_ZN40_INTERNAL_9828e63a_4_k_cu_bd1b0500_185594cuda3std3__45__cpo5beginE,(_ZN40_INTERNAL_9828e63a_4_k_cu_bd1b0500_185594cuda3std3__442_GLOBAL__N__9828e63a_4_k_cu_bd1b0500_185596ignoreE - _ZN40_INTERNAL_9828e63a_4_k_cu_bd1b0500_185594cuda3std3__45__cpo5beginE)
_ZN40_INTERNAL_9828e63a_4_k_cu_bd1b0500_185594cuda3std3__45__cpo5beginE:
	.zero		1
	.type		_ZN40_INTERNAL_9828e63a_4_k_cu_bd1b0500_185594cuda3std3__442_GLOBAL__N__9828e63a_4_k_cu_bd1b0500_185596ignoreE,@object
	.size		_ZN40_INTERNAL_9828e63a_4_k_cu_bd1b0500_185594cuda3std3__442_GLOBAL__N__9828e63a_4_k_cu_bd1b0500_185596ignoreE,(_ZN40_INTERNAL_9828e63a_4_k_cu_bd1b0500_185594cute7productE - _ZN40_INTERNAL_9828e63a_4_k_cu_bd1b0500_185594cuda3std3__442_GLOBAL__N__9828e63a_4_k_cu_bd1b0500_185596ignoreE)
_ZN40_INTERNAL_9828e63a_4_k_cu_bd1b0500_185594cuda3std3__442_GLOBAL__N__9828e63a_4_k_cu_bd1b0500_185596ignoreE:
	.zero		1
	.type		_ZN40_INTERNAL_9828e63a_4_k_cu_bd1b0500_185594cute7productE,@object
	.size		_ZN40_INTERNAL_9828e63a_4_k_cu_bd1b0500_185594cute7productE,(_ZN40_INTERNAL_9828e63a_4_k_cu_bd1b0500_185594cuda3std3__45__cpo3endE - _ZN40_INTERNAL_9828e63a_4_k_cu_bd1b0500_185594cute7productE)
_ZN40_INTERNAL_9828e63a_4_k_cu_bd1b0500_185594cute7productE:
	.zero		1
	.type		_ZN40_INTERNAL_9828e63a_4_k_cu_bd1b0500_185594cuda3std3__45__cpo3endE,@object
	.size		_ZN40_INTERNAL_9828e63a_4_k_cu_bd1b0500_185594cuda3std3__45__cpo3endE,(_ZN40_INTERNAL_9828e63a_4_k_cu_bd1b0500_185594cuda3std3__419piecewise_constructE - _ZN40_INTERNAL_9828e63a_4_k_cu_bd1b0500_185594cuda3std3__45__cpo3endE)
_ZN40_INTERNAL_9828e63a_4_k_cu_bd1b0500_185594cuda3std3__45__cpo3endE:
	.zero		1
	.type		_ZN40_INTERNAL_9828e63a_4_k_cu_bd1b0500_185594cuda3std3__419piecewise_constructE,@object
	.size		_ZN40_INTERNAL_9828e63a_4_k_cu_bd1b0500_185594cuda3std3__419piecewise_constructE,(_ZN40_INTERNAL_9828e63a_4_k_cu_bd1b0500_185594cuda3std3__45__cpo4cendE - _ZN40_INTERNAL_9828e63a_4_k_cu_bd1b0500_185594cuda3std3__419piecewise_constructE)
_ZN40_INTERNAL_9828e63a_4_k_cu_bd1b0500_185594cuda3std3__419piecewise_constructE:
	.zero		1
	.type		_ZN40_INTERNAL_9828e63a_4_k_cu_bd1b0500_185594cuda3std3__45__cpo4cendE,@object
	.size		_ZN40_INTERNAL_9828e63a_4_k_cu_bd1b0500_185594cuda3std3__45__cpo4cendE,(_ZN40_INTERNAL_9828e63a_4_k_cu_bd1b0500_185594cuda3std6ranges3__45__cpo4swapE - _ZN40_INTERNAL_9828e63a_4_k_cu_bd1b0500_185594cuda3std3__45__cpo4cendE)
_ZN40_INTERNAL_9828e63a_4_k_cu_bd1b0500_185594cuda3std3__45__cpo4cendE:
	.zero		1
	.type		_ZN40_INTERNAL_9828e63a_4_k_cu_bd1b0500_185594cuda3std6ranges3__45__cpo4swapE,@object
	.size		_ZN40_INTERNAL_9828e63a_4_k_cu_bd1b0500_185594cuda3std6ranges3__45__cpo4swapE,(.L_7 - _ZN40_INTERNAL_9828e63a_4_k_cu_bd1b0500_185594cuda3std6ranges3__45__cpo4swapE)
_ZN40_INTERNAL_9828e63a_4_k_cu_bd1b0500_185594cuda3std6ranges3__45__cpo4swapE:
	.zero		1
.L_7:


//--------------------- .nv.constant0._ZN7cutlass13device_kernelINS_4gemm6kernel13GemmUniversalIN4cute5tupleIJiiiiEEENS1_10collective13CollectiveMmaINS1_37MainloopSm90TmaGmmaWarpSpecializedFP8ILi18ENS5_IJNS4_1CILi4EEENSA_ILi1EEESC_EEENS1_32KernelTmaWarpSpecializedPingpongEEENS5_IJNSA_ILi64EEENSA_ILi128EEESG_EEENS_12float_e5m2_tENS5_IJlSC_lEEESJ_SK_NS4_8TiledMMAINS4_8MMA_AtomIJNS4_4SM904GMMA31MMA_64x128x32_F32E5M2E5M2_SS_TNILNSO_7ScaleInE1ELSQ_1EEEEEENS4_6LayoutINS5_IJSC_SC_SC_EEENS5_IJNSA_ILi0EEESV_SV_EEEEENS5_IJNS4_10UnderscoreESY_SY_EEEEENS4_13SM90_TMA_LOADENS4_14ComposedLayoutINS4_7SwizzleILi2ELi4ELi3EEENS4_18smem_ptr_flag_bitsILi8EEENST_INS5_IJNSA_ILi8EEESG_EEENS5_IJSG_SC_EEEEEEEvNS4_8identityENS4_23SM90_TMA_LOAD_MULTICASTES1B_vS1C_EENS_8epilogue10collective6detail29Sm90TmaWarpSpecializedAdapterINS1G_15DefaultEpilogueISJ_SK_SK_NS1F_6thread17LinearCombinationISJ_Li1EffLNS1K_9ScaleType4KindE0ELNS_15FloatRoundStyleE2ESJ_EENS1_15EpilogueDefaultEEEEEvvEEEEvNT_6ParamsE --------------------------
	.section	.nv.constant0._ZN7cutlass13device_kernelINS_4gemm6kernel13GemmUniversalIN4cute5tupleIJiiiiEEENS1_10collective13CollectiveMmaINS1_37MainloopSm90TmaGmmaWarpSpecializedFP8ILi18ENS5_IJNS4_1CILi4EEENSA_ILi1EEESC_EEENS1_32KernelTmaWarpSpecializedPingpongEEENS5_IJNSA_ILi64EEENSA_ILi128EEESG_EEENS_12float_e5m2_tENS5_IJlSC_lEEESJ_SK_NS4_8TiledMMAINS4_8MMA_AtomIJNS4_4SM904GMMA31MMA_64x128x32_F32E5M2E5M2_SS_TNILNSO_7ScaleInE1ELSQ_1EEEEEENS4_6LayoutINS5_IJSC_SC_SC_EEENS5_IJNSA_ILi0EEESV_SV_EEEEENS5_IJNS4_10UnderscoreESY_SY_EEEEENS4_13SM90_TMA_LOADENS4_14ComposedLayoutINS4_7SwizzleILi2ELi4ELi3EEENS4_18smem_ptr_flag_bitsILi8EEENST_INS5_IJNSA_ILi8EEESG_EEENS5_IJSG_SC_EEEEEEEvNS4_8identityENS4_23SM90_TMA_LOAD_MULTICASTES1B_vS1C_EENS_8epilogue10collective6detail29Sm90TmaWarpSpecializedAdapterINS1G_15DefaultEpilogueISJ_SK_SK_NS1F_6thread17LinearCombinationISJ_Li1EffLNS1K_9ScaleType4KindE0ELNS_15FloatRoundStyleE2ESJ_EENS1_15EpilogueDefaultEEEEEvvEEEEvNT_6ParamsE,"a",@progbits
	.sectionflags	@""
	.align	4
.nv.constant0._ZN7cutlass13device_kernelINS_4gemm6kernel13GemmUniversalIN4cute5tupleIJiiiiEEENS1_10collective13CollectiveMmaINS1_37MainloopSm90TmaGmmaWarpSpecializedFP8ILi18ENS5_IJNS4_1CILi4EEENSA_ILi1EEESC_EEENS1_32KernelTmaWarpSpecializedPingpongEEENS5_IJNSA_ILi64EEENSA_ILi128EEESG_EEENS_12float_e5m2_tENS5_IJlSC_lEEESJ_SK_NS4_8TiledMMAINS4_8MMA_AtomIJNS4_4SM904GMMA31MMA_64x128x32_F32E5M2E5M2_SS_TNILNSO_7ScaleInE1ELSQ_1EEEEEENS4_6LayoutINS5_IJSC_SC_SC_EEENS5_IJNSA_ILi0EEESV_SV_EEEEENS5_IJNS4_10UnderscoreESY_SY_EEEEENS4_13SM90_TMA_LOADENS4_14ComposedLayoutINS4_7SwizzleILi2ELi4ELi3EEENS4_18smem_ptr_flag_bitsILi8EEENST_INS5_IJNSA_ILi8EEESG_EEENS5_IJSG_SC_EEEEEEEvNS4_8identityENS4_23SM90_TMA_LOAD_MULTICASTES1B_vS1C_EENS_8epilogue10collective6detail29Sm90TmaWarpSpecializedAdapterINS1G_15DefaultEpilogueISJ_SK_SK_NS1F_6thread17LinearCombinationISJ_Li1EffLNS1K_9ScaleType4KindE0ELNS_15FloatRoundStyleE2ESJ_EENS1_15EpilogueDefaultEEEEEvvEEEEvNT_6ParamsE:
	.zero		1664


//--------------------- SYMBOLS --------------------------

	.type		.nv.reservedSmem.offset0,@object
	.size		.nv.reservedSmem.offset0,0x4
